//
// Generated by NVIDIA NVVM Compiler
//
// Compiler Build ID: CL-36424714
// Cuda compilation tools, release 13.0, V13.0.88
// Based on NVVM 20.0.0
//

.version 9.0
.target sm_100
.address_size 64

	// .globl	_Z17derivative_kernelPKfPfif
.global .align 4 .b8 precalc_xorwow_matrix[102400];
.global .align 4 .b8 precalc_xorwow_offset_matrix[102400];
.global .align 4 .b8 mrg32k3aM1[2304];
.global .align 4 .b8 mrg32k3aM2[2304];
.global .align 4 .b8 mrg32k3aM1SubSeq[2016];
.global .align 4 .b8 mrg32k3aM2SubSeq[2016];
.global .align 4 .b8 mrg32k3aM1Seq[2304];
.global .align 4 .b8 mrg32k3aM2Seq[2304];
.const .align 8 .b8 __cr_lgamma_table[72];
// _ZZ18count_zeros_kernelPKfiPiE11local_count has been demoted

.visible .entry _Z17derivative_kernelPKfPfif(
	.param .u64 .ptr .align 1 _Z17derivative_kernelPKfPfif_param_0,
	.param .u64 .ptr .align 1 _Z17derivative_kernelPKfPfif_param_1,
	.param .u32 _Z17derivative_kernelPKfPfif_param_2,
	.param .f32 _Z17derivative_kernelPKfPfif_param_3
)
{
	.reg .pred 	%p<2>;
	.reg .b32 	%r<11>;
	.reg .b32 	%f<7>;
	.reg .b64 	%rd<11>;

	ld.param.u64 	%rd1, [_Z17derivative_kernelPKfPfif_param_0];
	ld.param.u64 	%rd2, [_Z17derivative_kernelPKfPfif_param_1];
	ld.param.u32 	%r2, [_Z17derivative_kernelPKfPfif_param_2];
	ld.param.f32 	%f1, [_Z17derivative_kernelPKfPfif_param_3];
	mov.u32 	%r3, %ctaid.x;
	mov.u32 	%r4, %ntid.x;
	mov.u32 	%r5, %tid.x;
	mad.lo.s32 	%r1, %r3, %r4, %r5;
	setp.ge.s32 	%p1, %r1, %r2;
	@%p1 bra 	$L__BB0_2;
	cvta.to.global.u64 	%rd3, %rd1;
	cvta.to.global.u64 	%rd4, %rd2;
	add.s32 	%r6, %r1, 1;
	rem.s32 	%r7, %r6, %r2;
	add.s32 	%r8, %r1, %r2;
	add.s32 	%r9, %r8, -1;
	rem.s32 	%r10, %r9, %r2;
	mul.wide.s32 	%rd5, %r7, 4;
	add.s64 	%rd6, %rd3, %rd5;
	ld.global.f32 	%f2, [%rd6];
	mul.wide.s32 	%rd7, %r10, 4;
	add.s64 	%rd8, %rd3, %rd7;
	ld.global.f32 	%f3, [%rd8];
	sub.f32 	%f4, %f2, %f3;
	add.f32 	%f5, %f1, %f1;
	div.rn.f32 	%f6, %f4, %f5;
	mul.wide.s32 	%rd9, %r1, 4;
	add.s64 	%rd10, %rd4, %rd9;
	st.global.f32 	[%rd10], %f6;
$L__BB0_2:
	ret;

}
	// .globl	_Z11flux_kernelPKfPfii
.visible .entry _Z11flux_kernelPKfPfii(
	.param .u64 .ptr .align 1 _Z11flux_kernelPKfPfii_param_0,
	.param .u64 .ptr .align 1 _Z11flux_kernelPKfPfii_param_1,
	.param .u32 _Z11flux_kernelPKfPfii_param_2,
	.param .u32 _Z11flux_kernelPKfPfii_param_3
)
{
	.reg .pred 	%p<20>;
	.reg .b32 	%r<23>;
	.reg .b32 	%f<77>;
	.reg .b64 	%rd<9>;

	ld.param.u64 	%rd1, [_Z11flux_kernelPKfPfii_param_0];
	ld.param.u64 	%rd2, [_Z11flux_kernelPKfPfii_param_1];
	ld.param.u32 	%r3, [_Z11flux_kernelPKfPfii_param_2];
	ld.param.u32 	%r2, [_Z11flux_kernelPKfPfii_param_3];
	mov.u32 	%r4, %ctaid.x;
	mov.u32 	%r5, %ntid.x;
	mov.u32 	%r6, %tid.x;
	mad.lo.s32 	%r1, %r4, %r5, %r6;
	setp.ge.s32 	%p1, %r1, %r3;
	mov.f32 	%f76, 0f3F800000;
	@%p1 bra 	$L__BB1_10;
	cvta.to.global.u64 	%rd3, %rd1;
	mul.wide.s32 	%rd4, %r1, 4;
	add.s64 	%rd5, %rd3, %rd4;
	ld.global.f32 	%f1, [%rd5];
	abs.f32 	%f2, %f1;
	shl.b32 	%r7, %r2, 1;
	add.s32 	%r8, %r7, -1;
	cvt.rn.f32.s32 	%f3, %r8;
	mul.f32 	%f13, %f3, 0f3F000000;
	cvt.rzi.f32.f32 	%f14, %f13;
	add.f32 	%f15, %f14, %f14;
	sub.f32 	%f16, %f3, %f15;
	abs.f32 	%f4, %f16;
	abs.f32 	%f5, %f2;
	setp.lt.f32 	%p2, %f5, 0f00800000;
	mul.f32 	%f17, %f5, 0f4B800000;
	selp.f32 	%f18, %f17, %f5, %p2;
	selp.f32 	%f19, 0fC1C00000, 0f00000000, %p2;
	mov.b32 	%r9, %f18;
	add.s32 	%r10, %r9, -1060439283;
	and.b32  	%r11, %r10, -8388608;
	sub.s32 	%r12, %r9, %r11;
	mov.b32 	%f20, %r12;
	cvt.rn.f32.s32 	%f21, %r11;
	fma.rn.f32 	%f22, %f21, 0f34000000, %f19;
	add.f32 	%f23, %f20, 0fBF800000;
	add.f32 	%f24, %f20, 0f3F800000;
	rcp.approx.ftz.f32 	%f25, %f24;
	add.f32 	%f26, %f23, %f23;
	mul.f32 	%f27, %f26, %f25;
	mul.f32 	%f28, %f27, %f27;
	sub.f32 	%f29, %f23, %f27;
	add.f32 	%f30, %f29, %f29;
	neg.f32 	%f31, %f27;
	fma.rn.f32 	%f32, %f31, %f23, %f30;
	mul.rn.f32 	%f33, %f25, %f32;
	fma.rn.f32 	%f34, %f28, 0f3A2C32E4, 0f3B52E7DB;
	fma.rn.f32 	%f35, %f34, %f28, 0f3C93BB73;
	fma.rn.f32 	%f36, %f35, %f28, 0f3DF6384F;
	mul.rn.f32 	%f37, %f36, %f28;
	fma.rn.f32 	%f38, %f27, 0f3FB8AA3B, %f22;
	sub.f32 	%f39, %f22, %f38;
	fma.rn.f32 	%f40, %f27, 0f3FB8AA3B, %f39;
	fma.rn.f32 	%f41, %f33, 0f3FB8AA3B, %f40;
	fma.rn.f32 	%f42, %f27, 0f32A55E34, %f41;
	mul.f32 	%f43, %f37, 0f40400000;
	fma.rn.f32 	%f44, %f43, %f33, %f42;
	fma.rn.f32 	%f45, %f37, %f27, %f44;
	add.rn.f32 	%f46, %f38, %f45;
	neg.f32 	%f47, %f38;
	add.rn.f32 	%f48, %f46, %f47;
	neg.f32 	%f49, %f48;
	add.rn.f32 	%f50, %f45, %f49;
	mul.rn.f32 	%f51, %f46, %f3;
	neg.f32 	%f52, %f51;
	fma.rn.f32 	%f53, %f46, %f3, %f52;
	fma.rn.f32 	%f54, %f50, %f3, %f53;
	cvt.rni.f32.f32 	%f55, %f51;
	sub.f32 	%f56, %f51, %f55;
	add.f32 	%f57, %f56, %f54;
	fma.rn.f32 	%f58, %f57, 0f391FCB8E, 0f3AAF85ED;
	fma.rn.f32 	%f59, %f58, %f57, 0f3C1D9856;
	fma.rn.f32 	%f60, %f59, %f57, 0f3D6357BB;
	fma.rn.f32 	%f61, %f60, %f57, 0f3E75FDEC;
	fma.rn.f32 	%f62, %f61, %f57, 0f3F317218;
	fma.rn.f32 	%f63, %f62, %f57, 0f3F800000;
	cvt.rzi.s32.f32 	%r13, %f55;
	setp.gt.f32 	%p3, %f55, 0f00000000;
	selp.b32 	%r14, 0, -2097152000, %p3;
	add.s32 	%r15, %r14, 2130706432;
	mov.b32 	%f64, %r15;
	mul.f32 	%f65, %f63, %f64;
	shl.b32 	%r16, %r13, 23;
	sub.s32 	%r17, %r16, %r14;
	mov.b32 	%f66, %r17;
	mul.f32 	%f67, %f65, %f66;
	abs.f32 	%f68, %f51;
	setp.gt.f32 	%p4, %f68, 0f43180000;
	setp.lt.f32 	%p5, %f51, 0f00000000;
	selp.f32 	%f69, 0f00000000, 0f7F800000, %p5;
	selp.f32 	%f6, %f69, %f67, %p4;
	setp.eq.f32 	%p6, %f2, 0f3F800000;
	@%p6 bra 	$L__BB1_9;
	setp.num.f32 	%p7, %f5, %f5;
	abs.f32 	%f70, %f3;
	setp.num.f32 	%p8, %f70, %f70;
	and.pred  	%p9, %p7, %p8;
	@%p9 bra 	$L__BB1_4;
	add.rn.f32 	%f76, %f2, %f3;
	bra.uni 	$L__BB1_9;
$L__BB1_4:
	setp.neu.f32 	%p10, %f2, 0f00000000;
	setp.neu.f32 	%p11, %f5, 0f7F800000;
	and.pred  	%p12, %p10, %p11;
	@%p12 bra 	$L__BB1_6;
	setp.neu.f32 	%p18, %f4, 0f3F800000;
	add.f32 	%f73, %f2, %f2;
	mov.b32 	%r18, %f73;
	setp.lt.s32 	%p19, %r2, 1;
	xor.b32  	%r19, %r18, 2139095040;
	selp.b32 	%r20, %r19, %r18, %p19;
	and.b32  	%r21, %r20, 2147483647;
	selp.b32 	%r22, %r21, %r20, %p18;
	mov.b32 	%f76, %r22;
	bra.uni 	$L__BB1_9;
$L__BB1_6:
	setp.eq.f32 	%p13, %f2, 0fBF800000;
	setp.eq.f32 	%p14, %f70, 0f7F800000;
	and.pred  	%p15, %p13, %p14;
	@%p15 bra 	$L__BB1_9;
	setp.geu.f32 	%p16, %f2, 0f00000000;
	mov.f32 	%f76, %f6;
	@%p16 bra 	$L__BB1_9;
	setp.neu.f32 	%p17, %f4, 0f3F800000;
	neg.f32 	%f72, %f6;
	selp.f32 	%f76, %f6, %f72, %p17;
$L__BB1_9:
	copysign.f32 	%f74, %f1, %f76;
	cvta.to.global.u64 	%rd6, %rd2;
	add.s64 	%rd8, %rd6, %rd4;
	st.global.f32 	[%rd8], %f74;
$L__BB1_10:
	ret;

}
	// .globl	_Z13update_kernelPfPKfS1_iff
.visible .entry _Z13update_kernelPfPKfS1_iff(
	.param .u64 .ptr .align 1 _Z13update_kernelPfPKfS1_iff_param_0,
	.param .u64 .ptr .align 1 _Z13update_kernelPfPKfS1_iff_param_1,
	.param .u64 .ptr .align 1 _Z13update_kernelPfPKfS1_iff_param_2,
	.param .u32 _Z13update_kernelPfPKfS1_iff_param_3,
	.param .f32 _Z13update_kernelPfPKfS1_iff_param_4,
	.param .f32 _Z13update_kernelPfPKfS1_iff_param_5
)
{
	.reg .pred 	%p<2>;
	.reg .b32 	%r<6>;
	.reg .b32 	%f<8>;
	.reg .b64 	%rd<11>;

	ld.param.u64 	%rd1, [_Z13update_kernelPfPKfS1_iff_param_0];
	ld.param.u64 	%rd2, [_Z13update_kernelPfPKfS1_iff_param_1];
	ld.param.u64 	%rd3, [_Z13update_kernelPfPKfS1_iff_param_2];
	ld.param.u32 	%r2, [_Z13update_kernelPfPKfS1_iff_param_3];
	ld.param.f32 	%f1, [_Z13update_kernelPfPKfS1_iff_param_4];
	ld.param.f32 	%f2, [_Z13update_kernelPfPKfS1_iff_param_5];
	mov.u32 	%r3, %ctaid.x;
	mov.u32 	%r4, %ntid.x;
	mov.u32 	%r5, %tid.x;
	mad.lo.s32 	%r1, %r3, %r4, %r5;
	setp.ge.s32 	%p1, %r1, %r2;
	@%p1 bra 	$L__BB2_2;
	cvta.to.global.u64 	%rd4, %rd2;
	cvta.to.global.u64 	%rd5, %rd3;
	cvta.to.global.u64 	%rd6, %rd1;
	mul.wide.s32 	%rd7, %r1, 4;
	add.s64 	%rd8, %rd4, %rd7;
	ld.global.f32 	%f3, [%rd8];
	add.s64 	%rd9, %rd5, %rd7;
	ld.global.f32 	%f4, [%rd9];
	fma.rn.f32 	%f5, %f2, %f3, %f4;
	add.s64 	%rd10, %rd6, %rd7;
	ld.global.f32 	%f6, [%rd10];
	fma.rn.f32 	%f7, %f1, %f5, %f6;
	st.global.f32 	[%rd10], %f7;
$L__BB2_2:
	ret;

}
	// .globl	_Z18count_zeros_kernelPKfiPi
.visible .entry _Z18count_zeros_kernelPKfiPi(
	.param .u64 .ptr .align 1 _Z18count_zeros_kernelPKfiPi_param_0,
	.param .u32 _Z18count_zeros_kernelPKfiPi_param_1,
	.param .u64 .ptr .align 1 _Z18count_zeros_kernelPKfiPi_param_2
)
{
	.reg .pred 	%p<12>;
	.reg .b32 	%r<132>;
	.reg .b32 	%f<4>;
	.reg .b64 	%rd<7>;
	// demoted variable
	.shared .align 4 .b8 _ZZ18count_zeros_kernelPKfiPiE11local_count[1024];
	ld.param.u64 	%rd1, [_Z18count_zeros_kernelPKfiPi_param_0];
	ld.param.u32 	%r38, [_Z18count_zeros_kernelPKfiPi_param_1];
	ld.param.u64 	%rd2, [_Z18count_zeros_kernelPKfiPi_param_2];
	mov.u32 	%r1, %tid.x;
	mov.u32 	%r39, %ctaid.x;
	mov.u32 	%r2, %ntid.x;
	mad.lo.s32 	%r3, %r39, %r2, %r1;
	shl.b32 	%r40, %r1, 2;
	mov.u32 	%r41, _ZZ18count_zeros_kernelPKfiPiE11local_count;
	add.s32 	%r4, %r41, %r40;
	mov.b32 	%r42, 0;
	st.shared.u32 	[%r4], %r42;
	add.s32 	%r43, %r38, -1;
	setp.ge.s32 	%p1, %r3, %r43;
	@%p1 bra 	$L__BB3_3;
	cvta.to.global.u64 	%rd3, %rd1;
	mul.wide.s32 	%rd4, %r3, 4;
	add.s64 	%rd5, %rd3, %rd4;
	ld.global.f32 	%f1, [%rd5];
	ld.global.f32 	%f2, [%rd5+4];
	mul.f32 	%f3, %f1, %f2;
	setp.geu.f32 	%p2, %f3, 0f00000000;
	@%p2 bra 	$L__BB3_3;
	mov.b32 	%r44, 1;
	st.shared.u32 	[%r4], %r44;
$L__BB3_3:
	bar.sync 	0;
	setp.ne.s32 	%p3, %r1, 0;
	@%p3 bra 	$L__BB3_17;
	and.b32  	%r5, %r2, 15;
	setp.lt.u32 	%p4, %r2, 16;
	mov.b32 	%r123, 0;
	mov.u32 	%r131, %r123;
	@%p4 bra 	$L__BB3_7;
	and.b32  	%r123, %r2, 2032;
	add.s32 	%r116, %r41, 32;
	and.b32  	%r50, %r2, -16;
	neg.s32 	%r117, %r50;
	mov.b32 	%r131, 0;
$L__BB3_6:
	.pragma "nounroll";
	ld.shared.u32 	%r51, [%r116+-32];
	add.s32 	%r52, %r51, %r131;
	ld.shared.u32 	%r53, [%r116+-28];
	add.s32 	%r54, %r53, %r52;
	ld.shared.u32 	%r55, [%r116+-24];
	add.s32 	%r56, %r55, %r54;
	ld.shared.u32 	%r57, [%r116+-20];
	add.s32 	%r58, %r57, %r56;
	ld.shared.u32 	%r59, [%r116+-16];
	add.s32 	%r60, %r59, %r58;
	ld.shared.u32 	%r61, [%r116+-12];
	add.s32 	%r62, %r61, %r60;
	ld.shared.u32 	%r63, [%r116+-8];
	add.s32 	%r64, %r63, %r62;
	ld.shared.u32 	%r65, [%r116+-4];
	add.s32 	%r66, %r65, %r64;
	ld.shared.u32 	%r67, [%r116];
	add.s32 	%r68, %r67, %r66;
	ld.shared.u32 	%r69, [%r116+4];
	add.s32 	%r70, %r69, %r68;
	ld.shared.u32 	%r71, [%r116+8];
	add.s32 	%r72, %r71, %r70;
	ld.shared.u32 	%r73, [%r116+12];
	add.s32 	%r74, %r73, %r72;
	ld.shared.u32 	%r75, [%r116+16];
	add.s32 	%r76, %r75, %r74;
	ld.shared.u32 	%r77, [%r116+20];
	add.s32 	%r78, %r77, %r76;
	ld.shared.u32 	%r79, [%r116+24];
	add.s32 	%r80, %r79, %r78;
	ld.shared.u32 	%r81, [%r116+28];
	add.s32 	%r131, %r81, %r80;
	add.s32 	%r117, %r117, 16;
	add.s32 	%r116, %r116, 64;
	setp.ne.s32 	%p5, %r117, 0;
	@%p5 bra 	$L__BB3_6;
$L__BB3_7:
	setp.eq.s32 	%p6, %r5, 0;
	@%p6 bra 	$L__BB3_16;
	and.b32  	%r17, %r2, 7;
	setp.lt.u32 	%p7, %r5, 8;
	@%p7 bra 	$L__BB3_10;
	shl.b32 	%r83, %r123, 2;
	add.s32 	%r85, %r41, %r83;
	ld.shared.u32 	%r86, [%r85];
	add.s32 	%r87, %r86, %r131;
	ld.shared.u32 	%r88, [%r85+4];
	add.s32 	%r89, %r88, %r87;
	ld.shared.u32 	%r90, [%r85+8];
	add.s32 	%r91, %r90, %r89;
	ld.shared.u32 	%r92, [%r85+12];
	add.s32 	%r93, %r92, %r91;
	ld.shared.u32 	%r94, [%r85+16];
	add.s32 	%r95, %r94, %r93;
	ld.shared.u32 	%r96, [%r85+20];
	add.s32 	%r97, %r96, %r95;
	ld.shared.u32 	%r98, [%r85+24];
	add.s32 	%r99, %r98, %r97;
	ld.shared.u32 	%r100, [%r85+28];
	add.s32 	%r131, %r100, %r99;
	add.s32 	%r123, %r123, 8;
$L__BB3_10:
	setp.eq.s32 	%p8, %r17, 0;
	@%p8 bra 	$L__BB3_16;
	and.b32  	%r23, %r2, 3;
	setp.lt.u32 	%p9, %r17, 4;
	@%p9 bra 	$L__BB3_13;
	shl.b32 	%r102, %r123, 2;
	add.s32 	%r104, %r41, %r102;
	ld.shared.u32 	%r105, [%r104];
	add.s32 	%r106, %r105, %r131;
	ld.shared.u32 	%r107, [%r104+4];
	add.s32 	%r108, %r107, %r106;
	ld.shared.u32 	%r109, [%r104+8];
	add.s32 	%r110, %r109, %r108;
	ld.shared.u32 	%r111, [%r104+12];
	add.s32 	%r131, %r111, %r110;
	add.s32 	%r123, %r123, 4;
$L__BB3_13:
	setp.eq.s32 	%p10, %r23, 0;
	@%p10 bra 	$L__BB3_16;
	shl.b32 	%r112, %r123, 2;
	add.s32 	%r129, %r41, %r112;
	neg.s32 	%r128, %r23;
$L__BB3_15:
	.pragma "nounroll";
	ld.shared.u32 	%r114, [%r129];
	add.s32 	%r131, %r114, %r131;
	add.s32 	%r129, %r129, 4;
	add.s32 	%r128, %r128, 1;
	setp.ne.s32 	%p11, %r128, 0;
	@%p11 bra 	$L__BB3_15;
$L__BB3_16:
	cvta.to.global.u64 	%rd6, %rd2;
	atom.global.add.u32 	%r115, [%rd6], %r131;
$L__BB3_17:
	ret;

}


// ===== COMPILED SASS (sm_100) =====

	.target	sm_100

	.elftype	@"ET_EXEC"


//--------------------- .note.nv.tkinfo           --------------------------
	.section	.note.nv.tkinfo,"",@"SHT_NOTE"
	.sectionflags	@"SHF_NOTE_NV_TKINFO"
	.tkinfo
        /*0018*/ 	.word	0x00000002
        /*0030*/ 	.string	""
        /*0030*/ 	.string	"ptxas"
        /*0030*/ 	.string	"Cuda compilation tools, release 13.0, V13.0.88"
        /*0030*/ 	.string	"Build cuda_13.0.r13.0/compiler.36424714_0"
        /*0030*/ 	.string	"-arch sm_100 -m 64 "



//--------------------- .note.nv.cuinfo           --------------------------
	.section	.note.nv.cuinfo,"",@"SHT_NOTE"
	.sectionflags	@"SHF_NOTE_NV_CUINFO"
        /*0018*/ 	.short	0x0002
        /*001a*/ 	.short	0x0064
        /*001c*/ 	.short	0x0082
	.zero		2


//--------------------- .nv.info                  --------------------------
	.section	.nv.info,"",@"SHT_CUDA_INFO"
	.align	4


	//----- nvinfo : EIATTR_REGCOUNT
	.align		4
        /*0000*/ 	.byte	0x04, 0x2f
        /*0002*/ 	.short	(.L_10 - .L_9)
	.align		4
.L_9:
        /*0004*/ 	.word	index@(_Z17derivative_kernelPKfPfif)
        /*0008*/ 	.word	0x0000000f


	//----- nvinfo : EIATTR_FRAME_SIZE
	.align		4
.L_10:
        /*000c*/ 	.byte	0x04, 0x11
        /*000e*/ 	.short	(.L_12 - .L_11)
	.align		4
.L_11:
        /*0010*/ 	.word	index@($__internal_0_$__cuda_sm3x_div_rn_noftz_f32_slowpath)
        /*0014*/ 	.word	0x00000000


	//----- nvinfo : EIATTR_FRAME_SIZE
	.align		4
.L_12:
        /*0018*/ 	.byte	0x04, 0x11
        /*001a*/ 	.short	(.L_14 - .L_13)
	.align		4
.L_13:
        /*001c*/ 	.word	index@(_Z17derivative_kernelPKfPfif)
        /*0020*/ 	.word	0x00000000


	//----- nvinfo : EIATTR_REGCOUNT
	.align		4
.L_14:
        /*0024*/ 	.byte	0x04, 0x2f
        /*0026*/ 	.short	(.L_16 - .L_15)
	.align		4
.L_15:
        /*0028*/ 	.word	index@(_Z11flux_kernelPKfPfii)
        /*002c*/ 	.word	0x00000010


	//----- nvinfo : EIATTR_FRAME_SIZE
	.align		4
.L_16:
        /*0030*/ 	.byte	0x04, 0x11
        /*0032*/ 	.short	(.L_18 - .L_17)
	.align		4
.L_17:
        /*0034*/ 	.word	index@(_Z11flux_kernelPKfPfii)
        /*0038*/ 	.word	0x00000000


	//----- nvinfo : EIATTR_REGCOUNT
	.align		4
.L_18:
        /*003c*/ 	.byte	0x04, 0x2f
        /*003e*/ 	.short	(.L_20 - .L_19)
	.align		4
.L_19:
        /*0040*/ 	.word	index@(_Z13update_kernelPfPKfS1_iff)
        /*0044*/ 	.word	0x0000000c


	//----- nvinfo : EIATTR_FRAME_SIZE
	.align		4
.L_20:
        /*0048*/ 	.byte	0x04, 0x11
        /*004a*/ 	.short	(.L_22 - .L_21)
	.align		4
.L_21:
        /*004c*/ 	.word	index@(_Z13update_kernelPfPKfS1_iff)
        /*0050*/ 	.word	0x00000000


	//----- nvinfo : EIATTR_REGCOUNT
	.align		4
.L_22:
        /*0054*/ 	.byte	0x04, 0x2f
        /*0056*/ 	.short	(.L_24 - .L_23)
	.align		4
.L_23:
        /*0058*/ 	.word	index@(_Z18count_zeros_kernelPKfiPi)
        /*005c*/ 	.word	0x0000001a


	//----- nvinfo : EIATTR_FRAME_SIZE
	.align		4
.L_24:
        /*0060*/ 	.byte	0x04, 0x11
        /*0062*/ 	.short	(.L_26 - .L_25)
	.align		4
.L_25:
        /*0064*/ 	.word	index@(_Z18count_zeros_kernelPKfiPi)
        /*0068*/ 	.word	0x00000000


	//----- nvinfo : EIATTR_MIN_STACK_SIZE
	.align		4
.L_26:
        /*006c*/ 	.byte	0x04, 0x12
        /*006e*/ 	.short	(.L_28 - .L_27)
	.align		4
.L_27:
        /*0070*/ 	.word	index@(_Z18count_zeros_kernelPKfiPi)
        /*0074*/ 	.word	0x00000000


	//----- nvinfo : EIATTR_MIN_STACK_SIZE
	.align		4
.L_28:
        /*0078*/ 	.byte	0x04, 0x12
        /*007a*/ 	.short	(.L_30 - .L_29)
	.align		4
.L_29:
        /*007c*/ 	.word	index@(_Z13update_kernelPfPKfS1_iff)
        /*0080*/ 	.word	0x00000000


	//----- nvinfo : EIATTR_MIN_STACK_SIZE
	.align		4
.L_30:
        /*0084*/ 	.byte	0x04, 0x12
        /*0086*/ 	.short	(.L_32 - .L_31)
	.align		4
.L_31:
        /*0088*/ 	.word	index@(_Z11flux_kernelPKfPfii)
        /*008c*/ 	.word	0x00000000


	//----- nvinfo : EIATTR_MIN_STACK_SIZE
	.align		4
.L_32:
        /*0090*/ 	.byte	0x04, 0x12
        /*0092*/ 	.short	(.L_34 - .L_33)
	.align		4
.L_33:
        /*0094*/ 	.word	index@(_Z17derivative_kernelPKfPfif)
        /*0098*/ 	.word	0x00000000
.L_34:


//--------------------- .nv.compat                --------------------------
	.section	.nv.compat,"",@"SHT_CUDA_COMPAT_INFO"
	.align	4
        /*0000*/ 	.byte	0x02, 0x09, 0x00, 0x00, 0x02, 0x02, 0x01, 0x00, 0x02, 0x05, 0x05, 0x00, 0x03, 0x07, 0x01, 0x01
        /*0010*/ 	.byte	0x02, 0x03, 0x00, 0x00, 0x02, 0x06, 0x01, 0x00, 0x04, 0x0b, 0x08, 0x00, 0x01, 0x00, 0x00, 0x00
        /*0020*/ 	.byte	0x00, 0x00, 0x00, 0x00


//--------------------- .nv.info._Z18count_zeros_kernelPKfiPi --------------------------
	.section	.nv.info._Z18count_zeros_kernelPKfiPi,"",@"SHT_CUDA_INFO"
	.sectionflags	@""
	.align	4


	//----- nvinfo : EIATTR_CUDA_API_VERSION
	.align		4
        /*0000*/ 	.byte	0x04, 0x37
        /*0002*/ 	.short	(.L_36 - .L_35)
.L_35:
        /*0004*/ 	.word	0x00000082


	//----- nvinfo : EIATTR_KPARAM_INFO
	.align		4
.L_36:
        /*0008*/ 	.byte	0x04, 0x17
        /*000a*/ 	.short	(.L_38 - .L_37)
.L_37:
        /*000c*/ 	.word	0x00000000
        /*0010*/ 	.short	0x0002
        /*0012*/ 	.short	0x0010
        /*0014*/ 	.byte	0x00, 0xf5, 0x21, 0x00


	//----- nvinfo : EIATTR_KPARAM_INFO
	.align		4
.L_38:
        /*0018*/ 	.byte	0x04, 0x17
        /*001a*/ 	.short	(.L_40 - .L_39)
.L_39:
        /*001c*/ 	.word	0x00000000
        /*0020*/ 	.short	0x0001
        /*0022*/ 	.short	0x0008
        /*0024*/ 	.byte	0x00, 0xf0, 0x11, 0x00


	//----- nvinfo : EIATTR_KPARAM_INFO
	.align		4
.L_40:
        /*0028*/ 	.byte	0x04, 0x17
        /*002a*/ 	.short	(.L_42 - .L_41)
.L_41:
        /*002c*/ 	.word	0x00000000
        /*0030*/ 	.short	0x0000
        /*0032*/ 	.short	0x0000
        /*0034*/ 	.byte	0x00, 0xf5, 0x21, 0x00


	//----- nvinfo : EIATTR_SPARSE_MMA_MASK
	.align		4
.L_42:
        /*0038*/ 	.byte	0x03, 0x50
        /*003a*/ 	.short	0x0000


	//----- nvinfo : EIATTR_MAXREG_COUNT
	.align		4
        /*003c*/ 	.byte	0x03, 0x1b
        /*003e*/ 	.short	0x00ff


	//----- nvinfo : EIATTR_NUM_BARRIERS
	.align		4
        /*0040*/ 	.byte	0x02, 0x4c
        /*0042*/ 	.byte	0x01
	.zero		1


	//----- nvinfo : EIATTR_MERCURY_ISA_VERSION
	.align		4
        /*0044*/ 	.byte	0x03, 0x5f
        /*0046*/ 	.short	0x0101


	//----- nvinfo : EIATTR_VRC_CTA_INIT_COUNT
	.align		4
        /*0048*/ 	.byte	0x02, 0x4a
	.zero		1
	.zero		1


	//----- nvinfo : EIATTR_EXIT_INSTR_OFFSETS
	.align		4
        /*004c*/ 	.byte	0x04, 0x1c
        /*004e*/ 	.short	(.L_44 - .L_43)


	//   ....[0]....
.L_43:
        /*0050*/ 	.word	0x000001b0


	//   ....[1]....
        /*0054*/ 	.word	0x00000580


	//----- nvinfo : EIATTR_CRS_STACK_SIZE
	.align		4
.L_44:
        /*0058*/ 	.byte	0x04, 0x1e
        /*005a*/ 	.short	(.L_46 - .L_45)
.L_45:
        /*005c*/ 	.word	0x00000000


	//----- nvinfo : EIATTR_CBANK_PARAM_SIZE
	.align		4
.L_46:
        /*0060*/ 	.byte	0x03, 0x19
        /*0062*/ 	.short	0x0018


	//----- nvinfo : EIATTR_PARAM_CBANK
	.align		4
        /*0064*/ 	.byte	0x04, 0x0a
        /*0066*/ 	.short	(.L_48 - .L_47)
	.align		4
.L_47:
        /*0068*/ 	.word	index@(.nv.constant0._Z18count_zeros_kernelPKfiPi)
        /*006c*/ 	.short	0x0380
        /*006e*/ 	.short	0x0018


	//----- nvinfo : EIATTR_SW_WAR
	.align		4
.L_48:
        /*0070*/ 	.byte	0x04, 0x36
        /*0072*/ 	.short	(.L_50 - .L_49)
.L_49:
        /*0074*/ 	.word	0x00000008
.L_50:


//--------------------- .nv.info._Z13update_kernelPfPKfS1_iff --------------------------
	.section	.nv.info._Z13update_kernelPfPKfS1_iff,"",@"SHT_CUDA_INFO"
	.sectionflags	@""
	.align	4


	//----- nvinfo : EIATTR_CUDA_API_VERSION
	.align		4
        /*0000*/ 	.byte	0x04, 0x37
        /*0002*/ 	.short	(.L_52 - .L_51)
.L_51:
        /*0004*/ 	.word	0x00000082


	//----- nvinfo : EIATTR_KPARAM_INFO
	.align		4
.L_52:
        /*0008*/ 	.byte	0x04, 0x17
        /*000a*/ 	.short	(.L_54 - .L_53)
.L_53:
        /*000c*/ 	.word	0x00000000
        /*0010*/ 	.short	0x0005
        /*0012*/ 	.short	0x0020
        /*0014*/ 	.byte	0x00, 0xf0, 0x11, 0x00


	//----- nvinfo : EIATTR_KPARAM_INFO
	.align		4
.L_54:
        /*0018*/ 	.byte	0x04, 0x17
        /*001a*/ 	.short	(.L_56 - .L_55)
.L_55:
        /*001c*/ 	.word	0x00000000
        /*0020*/ 	.short	0x0004
        /*0022*/ 	.short	0x001c
        /*0024*/ 	.byte	0x00, 0xf0, 0x11, 0x00


	//----- nvinfo : EIATTR_KPARAM_INFO
	.align		4
.L_56:
        /*0028*/ 	.byte	0x04, 0x17
        /*002a*/ 	.short	(.L_58 - .L_57)
.L_57:
        /*002c*/ 	.word	0x00000000
        /*0030*/ 	.short	0x0003
        /*0032*/ 	.short	0x0018
        /*0034*/ 	.byte	0x00, 0xf0, 0x11, 0x00


	//----- nvinfo : EIATTR_KPARAM_INFO
	.align		4
.L_58:
        /*0038*/ 	.byte	0x04, 0x17
        /*003a*/ 	.short	(.L_60 - .L_59)
.L_59:
        /*003c*/ 	.word	0x00000000
        /*0040*/ 	.short	0x0002
        /*0042*/ 	.short	0x0010
        /*0044*/ 	.byte	0x00, 0xf5, 0x21, 0x00


	//----- nvinfo : EIATTR_KPARAM_INFO
	.align		4
.L_60:
        /*0048*/ 	.byte	0x04, 0x17
        /*004a*/ 	.short	(.L_62 - .L_61)
.L_61:
        /*004c*/ 	.word	0x00000000
        /*0050*/ 	.short	0x0001
        /*0052*/ 	.short	0x0008
        /*0054*/ 	.byte	0x00, 0xf5, 0x21, 0x00


	//----- nvinfo : EIATTR_KPARAM_INFO
	.align		4
.L_62:
        /*0058*/ 	.byte	0x04, 0x17
        /*005a*/ 	.short	(.L_64 - .L_63)
.L_63:
        /*005c*/ 	.word	0x00000000
        /*0060*/ 	.short	0x0000
        /*0062*/ 	.short	0x0000
        /*0064*/ 	.byte	0x00, 0xf5, 0x21, 0x00


	//----- nvinfo : EIATTR_SPARSE_MMA_MASK
	.align		4
.L_64:
        /*0068*/ 	.byte	0x03, 0x50
        /*006a*/ 	.short	0x0000


	//----- nvinfo : EIATTR_MAXREG_COUNT
	.align		4
        /*006c*/ 	.byte	0x03, 0x1b
        /*006e*/ 	.short	0x00ff


	//----- nvinfo : EIATTR_MERCURY_ISA_VERSION
	.align		4
        /*0070*/ 	.byte	0x03, 0x5f
        /*0072*/ 	.short	0x0101


	//----- nvinfo : EIATTR_VRC_CTA_INIT_COUNT
	.align		4
        /*0074*/ 	.byte	0x02, 0x4a
	.zero		1
	.zero		1


	//----- nvinfo : EIATTR_EXIT_INSTR_OFFSETS
	.align		4
        /*0078*/ 	.byte	0x04, 0x1c
        /*007a*/ 	.short	(.L_66 - .L_65)


	//   ....[0]....
.L_65:
        /*007c*/ 	.word	0x00000070


	//   ....[1]....
        /*0080*/ 	.word	0x00000170


	//----- nvinfo : EIATTR_CBANK_PARAM_SIZE
	.align		4
.L_66:
        /*0084*/ 	.byte	0x03, 0x19
        /*0086*/ 	.short	0x0024


	//----- nvinfo : EIATTR_PARAM_CBANK
	.align		4
        /*0088*/ 	.byte	0x04, 0x0a
        /*008a*/ 	.short	(.L_68 - .L_67)
	.align		4
.L_67:
        /*008c*/ 	.word	index@(.nv.constant0._Z13update_kernelPfPKfS1_iff)
        /*0090*/ 	.short	0x0380
        /*0092*/ 	.short	0x0024


	//----- nvinfo : EIATTR_SW_WAR
	.align		4
.L_68:
        /*0094*/ 	.byte	0x04, 0x36
        /*0096*/ 	.short	(.L_70 - .L_69)
.L_69:
        /*0098*/ 	.word	0x00000008
.L_70:


//--------------------- .nv.info._Z11flux_kernelPKfPfii --------------------------
	.section	.nv.info._Z11flux_kernelPKfPfii,"",@"SHT_CUDA_INFO"
	.sectionflags	@""
	.align	4


	//----- nvinfo : EIATTR_CUDA_API_VERSION
	.align		4
        /*0000*/ 	.byte	0x04, 0x37
        /*0002*/ 	.short	(.L_72 - .L_71)
.L_71:
        /*0004*/ 	.word	0x00000082


	//----- nvinfo : EIATTR_KPARAM_INFO
	.align		4
.L_72:
        /*0008*/ 	.byte	0x04, 0x17
        /*000a*/ 	.short	(.L_74 - .L_73)
.L_73:
        /*000c*/ 	.word	0x00000000
        /*0010*/ 	.short	0x0003
        /*0012*/ 	.short	0x0014
        /*0014*/ 	.byte	0x00, 0xf0, 0x11, 0x00


	//----- nvinfo : EIATTR_KPARAM_INFO
	.align		4
.L_74:
        /*0018*/ 	.byte	0x04, 0x17
        /*001a*/ 	.short	(.L_76 - .L_75)
.L_75:
        /*001c*/ 	.word	0x00000000
        /*0020*/ 	.short	0x0002
        /*0022*/ 	.short	0x0010
        /*0024*/ 	.byte	0x00, 0xf0, 0x11, 0x00


	//----- nvinfo : EIATTR_KPARAM_INFO
	.align		4
.L_76:
        /*0028*/ 	.byte	0x04, 0x17
        /*002a*/ 	.short	(.L_78 - .L_77)
.L_77:
        /*002c*/ 	.word	0x00000000
        /*0030*/ 	.short	0x0001
        /*0032*/ 	.short	0x0008
        /*0034*/ 	.byte	0x00, 0xf5, 0x21, 0x00


	//----- nvinfo : EIATTR_KPARAM_INFO
	.align		4
.L_78:
        /*0038*/ 	.byte	0x04, 0x17
        /*003a*/ 	.short	(.L_80 - .L_79)
.L_79:
        /*003c*/ 	.word	0x00000000
        /*0040*/ 	.short	0x0000
        /*0042*/ 	.short	0x0000
        /*0044*/ 	.byte	0x00, 0xf5, 0x21, 0x00


	//----- nvinfo : EIATTR_SPARSE_MMA_MASK
	.align		4
.L_80:
        /*0048*/ 	.byte	0x03, 0x50
        /*004a*/ 	.short	0x0000


	//----- nvinfo : EIATTR_MAXREG_COUNT
	.align		4
        /*004c*/ 	.byte	0x03, 0x1b
        /*004e*/ 	.short	0x00ff


	//----- nvinfo : EIATTR_MERCURY_ISA_VERSION
	.align		4
        /*0050*/ 	.byte	0x03, 0x5f
        /*0052*/ 	.short	0x0101


	//----- nvinfo : EIATTR_VRC_CTA_INIT_COUNT
	.align		4
        /*0054*/ 	.byte	0x02, 0x4a
	.zero		1
	.zero		1


	//----- nvinfo : EIATTR_EXIT_INSTR_OFFSETS
	.align		4
        /*0058*/ 	.byte	0x04, 0x1c
        /*005a*/ 	.short	(.L_82 - .L_81)


	//   ....[0]....
.L_81:
        /*005c*/ 	.word	0x00000070


	//   ....[1]....
        /*0060*/ 	.word	0x000006a0


	//----- nvinfo : EIATTR_CRS_STACK_SIZE
	.align		4
.L_82:
        /*0064*/ 	.byte	0x04, 0x1e
        /*0066*/ 	.short	(.L_84 - .L_83)
.L_83:
        /*0068*/ 	.word	0x00000000


	//----- nvinfo : EIATTR_CBANK_PARAM_SIZE
	.align		4
.L_84:
        /*006c*/ 	.byte	0x03, 0x19
        /*006e*/ 	.short	0x0018


	//----- nvinfo : EIATTR_PARAM_CBANK
	.align		4
        /*0070*/ 	.byte	0x04, 0x0a
        /*0072*/ 	.short	(.L_86 - .L_85)
	.align		4
.L_85:
        /*0074*/ 	.word	index@(.nv.constant0._Z11flux_kernelPKfPfii)
        /*0078*/ 	.short	0x0380
        /*007a*/ 	.short	0x0018


	//----- nvinfo : EIATTR_SW_WAR
	.align		4
.L_86:
        /*007c*/ 	.byte	0x04, 0x36
        /*007e*/ 	.short	(.L_88 - .L_87)
.L_87:
        /*0080*/ 	.word	0x00000008
.L_88:


//--------------------- .nv.info._Z17derivative_kernelPKfPfif --------------------------
	.section	.nv.info._Z17derivative_kernelPKfPfif,"",@"SHT_CUDA_INFO"
	.sectionflags	@""
	.align	4


	//----- nvinfo : EIATTR_CUDA_API_VERSION
	.align		4
        /*0000*/ 	.byte	0x04, 0x37
        /*0002*/ 	.short	(.L_90 - .L_89)
.L_89:
        /*0004*/ 	.word	0x00000082


	//----- nvinfo : EIATTR_KPARAM_INFO
	.align		4
.L_90:
        /*0008*/ 	.byte	0x04, 0x17
        /*000a*/ 	.short	(.L_92 - .L_91)
.L_91:
        /*000c*/ 	.word	0x00000000
        /*0010*/ 	.short	0x0003
        /*0012*/ 	.short	0x0014
        /*0014*/ 	.byte	0x00, 0xf0, 0x11, 0x00


	//----- nvinfo : EIATTR_KPARAM_INFO
	.align		4
.L_92:
        /*0018*/ 	.byte	0x04, 0x17
        /*001a*/ 	.short	(.L_94 - .L_93)
.L_93:
        /*001c*/ 	.word	0x00000000
        /*0020*/ 	.short	0x0002
        /*0022*/ 	.short	0x0010
        /*0024*/ 	.byte	0x00, 0xf0, 0x11, 0x00


	//----- nvinfo : EIATTR_KPARAM_INFO
	.align		4
.L_94:
        /*0028*/ 	.byte	0x04, 0x17
        /*002a*/ 	.short	(.L_96 - .L_95)
.L_95:
        /*002c*/ 	.word	0x00000000
        /*0030*/ 	.short	0x0001
        /*0032*/ 	.short	0x0008
        /*0034*/ 	.byte	0x00, 0xf5, 0x21, 0x00


	//----- nvinfo : EIATTR_KPARAM_INFO
	.align		4
.L_96:
        /*0038*/ 	.byte	0x04, 0x17
        /*003a*/ 	.short	(.L_98 - .L_97)
.L_97:
        /*003c*/ 	.word	0x00000000
        /*0040*/ 	.short	0x0000
        /*0042*/ 	.short	0x0000
        /*0044*/ 	.byte	0x00, 0xf5, 0x21, 0x00


	//----- nvinfo : EIATTR_SPARSE_MMA_MASK
	.align		4
.L_98:
        /*0048*/ 	.byte	0x03, 0x50
        /*004a*/ 	.short	0x0000


	//----- nvinfo : EIATTR_MAXREG_COUNT
	.align		4
        /*004c*/ 	.byte	0x03, 0x1b
        /*004e*/ 	.short	0x00ff


	//----- nvinfo : EIATTR_MERCURY_ISA_VERSION
	.align		4
        /*0050*/ 	.byte	0x03, 0x5f
        /*0052*/ 	.short	0x0101


	//----- nvinfo : EIATTR_VRC_CTA_INIT_COUNT
	.align		4
        /*0054*/ 	.byte	0x02, 0x4a
	.zero		1
	.zero		1


	//----- nvinfo : EIATTR_EXIT_INSTR_OFFSETS
	.align		4
        /*0058*/ 	.byte	0x04, 0x1c
        /*005a*/ 	.short	(.L_100 - .L_99)


	//   ....[0]....
.L_99:
        /*005c*/ 	.word	0x00000070


	//   ....[1]....
        /*0060*/ 	.word	0x00000440


	//----- nvinfo : EIATTR_CRS_STACK_SIZE
	.align		4
.L_100:
        /*0064*/ 	.byte	0x04, 0x1e
        /*0066*/ 	.short	(.L_102 - .L_101)
.L_101:
        /*0068*/ 	.word	0x00000000


	//----- nvinfo : EIATTR_CBANK_PARAM_SIZE
	.align		4
.L_102:
        /*006c*/ 	.byte	0x03, 0x19
        /*006e*/ 	.short	0x0018


	//----- nvinfo : EIATTR_PARAM_CBANK
	.align		4
        /*0070*/ 	.byte	0x04, 0x0a
        /*0072*/ 	.short	(.L_104 - .L_103)
	.align		4
.L_103:
        /*0074*/ 	.word	index@(.nv.constant0._Z17derivative_kernelPKfPfif)
        /*0078*/ 	.short	0x0380
        /*007a*/ 	.short	0x0018


	//----- nvinfo : EIATTR_SW_WAR
	.align		4
.L_104:
        /*007c*/ 	.byte	0x04, 0x36
        /*007e*/ 	.short	(.L_106 - .L_105)
.L_105:
        /*0080*/ 	.word	0x00000008
.L_106:


//--------------------- .nv.callgraph             --------------------------
	.section	.nv.callgraph,"",@"SHT_CUDA_CALLGRAPH"
	.align	4
	.sectionentsize	8
	.align		4
        /*0000*/ 	.word	0x00000000
	.align		4
        /*0004*/ 	.word	0xffffffff
	.align		4
        /*0008*/ 	.word	0x00000000
	.align		4
        /*000c*/ 	.word	0xfffffffe
	.align		4
        /*0010*/ 	.word	0x00000000
	.align		4
        /*0014*/ 	.word	0xfffffffd
	.align		4
        /*0018*/ 	.word	0x00000000
	.align		4
        /*001c*/ 	.word	0xfffffffc


//--------------------- .nv.constant4             --------------------------
	.section	.nv.constant4,"a",@progbits
	.align	8
	.align		8
.nv.constant4:
        /*0000*/ 	.dword	precalc_xorwow_matrix
	.align		8
        /*0008*/ 	.dword	precalc_xorwow_offset_matrix
	.align		8
        /*0010*/ 	.dword	mrg32k3aM1
	.align		8
        /*0018*/ 	.dword	mrg32k3aM2
	.align		8
        /*0020*/ 	.dword	mrg32k3aM1SubSeq
	.align		8
        /*0028*/ 	.dword	mrg32k3aM2SubSeq
	.align		8
        /*0030*/ 	.dword	mrg32k3aM1Seq
	.align		8
        /*0038*/ 	.dword	mrg32k3aM2Seq


//--------------------- .nv.constant3             --------------------------
	.section	.nv.constant3,"a",@progbits
	.align	8
.nv.constant3:
	.type		__cr_lgamma_table,@object
	.size		__cr_lgamma_table,(.L_8 - __cr_lgamma_table)
__cr_lgamma_table:
        /*0000*/ 	.byte	0x00, 0x00, 0x00, 0x00, 0x00, 0x00, 0x00, 0x00, 0x00, 0x00, 0x00, 0x00, 0x00, 0x00, 0x00, 0x00
        /*0010*/ 	.byte	0xef, 0x39, 0xfa, 0xfe, 0x42, 0x2e, 0xe6, 0x3f, 0x02, 0x20, 0x2a, 0xfa, 0x0b, 0xab, 0xfc, 0x3f
        /*0020*/ 	.byte	0xf9, 0x2c, 0x92, 0x7c, 0xa7, 0x6c, 0x09, 0x40, 0xc9, 0x79, 0x44, 0x3c, 0x64, 0x26, 0x13, 0x40
        /*0030*/ 	.byte	0xca, 0x01, 0xcf, 0x3a, 0x27, 0x51, 0x1a, 0x40, 0x30, 0xcc, 0x2d, 0xf3, 0xe1, 0x0c, 0x21, 0x40
        /*0040*/ 	.byte	0x0d, 0xb7, 0xfc, 0x82, 0x8e, 0x35, 0x25, 0x40
.L_8:


//--------------------- .text._Z18count_zeros_kernelPKfiPi --------------------------
	.section	.text._Z18count_zeros_kernelPKfiPi,"ax",@progbits
	.align	128
        .global         _Z18count_zeros_kernelPKfiPi
        .type           _Z18count_zeros_kernelPKfiPi,@function
        .size           _Z18count_zeros_kernelPKfiPi,(.L_x_27 - _Z18count_zeros_kernelPKfiPi)
        .other          _Z18count_zeros_kernelPKfiPi,@"STO_CUDA_ENTRY STV_DEFAULT"
_Z18count_zeros_kernelPKfiPi:
.text._Z18count_zeros_kernelPKfiPi:
[----:B------:R-:W-:Y:S01]  /*0000*/  LDC R1, c[0x0][0x37c] ;  /* 0x0000df00ff017b82 */ /* 0x000fe20000000800 */
[----:B------:R-:W0:Y:S07]  /*0010*/  S2R R5, SR_CgaCtaId ;  /* 0x0000000000057919 */ /* 0x000e2e0000008800 */
[----:B------:R-:W1:Y:S01]  /*0020*/  S2UR UR5, SR_CTAID.X ;  /* 0x00000000000579c3 */ /* 0x000e620000002500 */
[----:B------:R-:W2:Y:S01]  /*0030*/  LDCU UR4, c[0x0][0x388] ;  /* 0x00007100ff0477ac */ /* 0x000ea20008000800 */
[----:B------:R-:W-:Y:S01]  /*0040*/  MOV R2, 0x400 ;  /* 0x0000040000027802 */ /* 0x000fe20000000f00 */
[----:B------:R-:W1:Y:S01]  /*0050*/  S2R R7, SR_TID.X ;  /* 0x0000000000077919 */ /* 0x000e620000002100 */
[----:B------:R-:W-:Y:S04]  /*0060*/  BSSY.RECONVERGENT B0, `(.L_x_0) ;  /* 0x0000013000007945 */ /* 0x000fe80003800200 */
[----:B------:R-:W1:Y:S01]  /*0070*/  LDC R0, c[0x0][0x360] ;  /* 0x0000d800ff007b82 */ /* 0x000e620000000800 */
[----:B--2---:R-:W-:Y:S01]  /*0080*/  UIADD3 UR4, UPT, UPT, UR4, -0x1, URZ ;  /* 0xffffffff04047890 */ /* 0x004fe2000fffe0ff */
[----:B0-----:R-:W-:Y:S01]  /*0090*/  LEA R2, R5, R2, 0x18 ;  /* 0x0000000205027211 */ /* 0x001fe200078ec0ff */
[----:B-1----:R-:W-:Y:S01]  /*00a0*/  IMAD R3, R0, UR5, R7 ;  /* 0x0000000500037c24 */ /* 0x002fe2000f8e0207 */
[----:B------:R-:W-:-:S03]  /*00b0*/  ISETP.NE.AND P0, PT, R7, RZ, PT ;  /* 0x000000ff0700720c */ /* 0x000fc60003f05270 */
[----:B------:R-:W-:Y:S01]  /*00c0*/  IMAD R6, R7, 0x4, R2 ;  /* 0x0000000407067824 */ /* 0x000fe200078e0202 */
[----:B------:R-:W-:-:S04]  /*00d0*/  ISETP.GE.AND P1, PT, R3, UR4, PT ;  /* 0x0000000403007c0c */ /* 0x000fc8000bf26270 */
[----:B------:R-:W0:Y:S01]  /*00e0*/  LDCU.64 UR4, c[0x0][0x358] ;  /* 0x00006b00ff0477ac */ /* 0x000e220008000a00 */
[----:B------:R1:W-:Y:S08]  /*00f0*/  STS [R6], RZ ;  /* 0x000000ff06007388 */ /* 0x0003f00000000800 */
[----:B-1----:R-:W-:Y:S05]  /*0100*/  @P1 BRA `(.L_x_1) ;  /* 0x0000000000201947 */ /* 0x002fea0003800000 */
[----:B------:R-:W1:Y:S02]  /*0110*/  LDC.64 R4, c[0x0][0x380] ;  /* 0x0000e000ff047b82 */ /* 0x000e640000000a00 */
[----:B-1----:R-:W-:-:S05]  /*0120*/  IMAD.WIDE R4, R3, 0x4, R4 ;  /* 0x0000000403047825 */ /* 0x002fca00078e0204 */
[----:B0-----:R-:W2:Y:S04]  /*0130*/  LDG.E R3, desc[UR4][R4.64] ;  /* 0x0000000404037981 */ /* 0x001ea8000c1e1900 */
[----:B------:R-:W2:Y:S02]  /*0140*/  LDG.E R8, desc[UR4][R4.64+0x4] ;  /* 0x0000040404087981 */ /* 0x000ea4000c1e1900 */
[----:B--2---:R-:W-:-:S05]  /*0150*/  FMUL R3, R3, R8 ;  /* 0x0000000803037220 */ /* 0x004fca0000400000 */
[----:B------:R-:W-:-:S13]  /*0160*/  FSETP.GEU.AND P1, PT, R3, RZ, PT ;  /* 0x000000ff0300720b */ /* 0x000fda0003f2e000 */
[----:B------:R-:W-:-:S05]  /*0170*/  @!P1 IMAD.MOV.U32 R3, RZ, RZ, 0x1 ;  /* 0x00000001ff039424 */ /* 0x000fca00078e00ff */
[----:B------:R1:W-:Y:S02]  /*0180*/  @!P1 STS [R6], R3 ;  /* 0x0000000306009388 */ /* 0x0003e40000000800 */
.L_x_1:
[----:B0-----:R-:W-:Y:S05]  /*0190*/  BSYNC.RECONVERGENT B0 ;  /* 0x0000000000007941 */ /* 0x001fea0003800200 */
.L_x_0:
[----:B------:R-:W-:Y:S06]  /*01a0*/  BAR.SYNC.DEFER_BLOCKING 0x0 ;  /* 0x0000000000007b1d */ /* 0x000fec0000010000 */
[----:B------:R-:W-:Y:S05]  /*01b0*/  @P0 EXIT ;  /* 0x000000000000094d */ /* 0x000fea0003800000 */
[C---:B------:R-:W-:Y:S01]  /*01c0*/  ISETP.GE.U32.AND P1, PT, R0.reuse, 0x10, PT ;  /* 0x000000100000780c */ /* 0x040fe20003f26070 */
[----:B-1----:R-:W-:Y:S01]  /*01d0*/  IMAD.MOV.U32 R3, RZ, RZ, RZ ;  /* 0x000000ffff037224 */ /* 0x002fe200078e00ff */
[----:B------:R-:W-:Y:S01]  /*01e0*/  LOP3.LUT R23, R0, 0xf, RZ, 0xc0, !PT ;  /* 0x0000000f00177812 */ /* 0x000fe200078ec0ff */
[----:B------:R-:W-:-:S03]  /*01f0*/  IMAD.MOV.U32 R20, RZ, RZ, RZ ;  /* 0x000000ffff147224 */ /* 0x000fc600078e00ff */
[----:B------:R-:W-:-:S07]  /*0200*/  ISETP.NE.AND P0, PT, R23, RZ, PT ;  /* 0x000000ff1700720c */ /* 0x000fce0003f05270 */
[----:B------:R-:W-:Y:S06]  /*0210*/  @!P1 BRA `(.L_x_2) ;  /* 0x0000000000549947 */ /* 0x000fec0003800000 */
[----:B------:R-:W-:Y:S01]  /*0220*/  LOP3.LUT R22, R0, 0xfffffff0, RZ, 0xc0, !PT ;  /* 0xfffffff000167812 */ /* 0x000fe200078ec0ff */
[----:B------:R-:W-:Y:S01]  /*0230*/  VIADD R21, R2, 0x20 ;  /* 0x0000002002157836 */ /* 0x000fe20000000000 */
[----:B------:R-:W-:Y:S01]  /*0240*/  LOP3.LUT R3, R0, 0x7f0, RZ, 0xc0, !PT ;  /* 0x000007f000037812 */ /* 0x000fe200078ec0ff */
[----:B------:R-:W-:Y:S02]  /*0250*/  IMAD.MOV.U32 R20, RZ, RZ, RZ ;  /* 0x000000ffff147224 */ /* 0x000fe400078e00ff */
[----:B------:R-:W-:-:S07]  /*0260*/  IMAD.MOV R22, RZ, RZ, -R22 ;  /* 0x000000ffff167224 */ /* 0x000fce00078e0a16 */
.L_x_3:
[----:B------:R-:W0:Y:S01]  /*0270*/  LDS.128 R4, [R21+-0x20] ;  /* 0xffffe00015047984 */ /* 0x000e220000000c00 */
[----:B------:R-:W-:-:S03]  /*0280*/  VIADD R22, R22, 0x10 ;  /* 0x0000001016167836 */ /* 0x000fc60000000000 */
[----:B------:R-:W1:Y:S02]  /*0290*/  LDS.128 R8, [R21+-0x10] ;  /* 0xfffff00015087984 */ /* 0x000e640000000c00 */
[----:B------:R-:W-:Y:S02]  /*02a0*/  ISETP.NE.AND P1, PT, R22, RZ, PT ;  /* 0x000000ff1600720c */ /* 0x000fe40003f25270 */
[----:B------:R-:W2:Y:S04]  /*02b0*/  LDS.128 R12, [R21] ;  /* 0x00000000150c7984 */ /* 0x000ea80000000c00 */
[----:B------:R3:W4:Y:S02]  /*02c0*/  LDS.128 R16, [R21+0x10] ;  /* 0x0000100015107984 */ /* 0x0007240000000c00 */
[----:B---3--:R-:W-:Y:S01]  /*02d0*/  VIADD R21, R21, 0x40 ;  /* 0x0000004015157836 */ /* 0x008fe20000000000 */
[----:B0-----:R-:W-:-:S04]  /*02e0*/  IADD3 R4, PT, PT, R5, R4, R20 ;  /* 0x0000000405047210 */ /* 0x001fc80007ffe014 */
[----:B------:R-:W-:-:S04]  /*02f0*/  IADD3 R4, PT, PT, R7, R6, R4 ;  /* 0x0000000607047210 */ /* 0x000fc80007ffe004 */
[----:B-1----:R-:W-:-:S04]  /*0300*/  IADD3 R4, PT, PT, R9, R8, R4 ;  /* 0x0000000809047210 */ /* 0x002fc80007ffe004 */
[----:B------:R-:W-:-:S04]  /*0310*/  IADD3 R4, PT, PT, R11, R10, R4 ;  /* 0x0000000a0b047210 */ /* 0x000fc80007ffe004 */
[----:B--2---:R-:W-:-:S04]  /*0320*/  IADD3 R4, PT, PT, R13, R12, R4 ;  /* 0x0000000c0d047210 */ /* 0x004fc80007ffe004 */
[----:B------:R-:W-:-:S04]  /*0330*/  IADD3 R4, PT, PT, R15, R14, R4 ;  /* 0x0000000e0f047210 */ /* 0x000fc80007ffe004 */
[----:B----4-:R-:W-:-:S04]  /*0340*/  IADD3 R4, PT, PT, R17, R16, R4 ;  /* 0x0000001011047210 */ /* 0x010fc80007ffe004 */
[----:B------:R-:W-:Y:S01]  /*0350*/  IADD3 R20, PT, PT, R19, R18, R4 ;  /* 0x0000001213147210 */ /* 0x000fe20007ffe004 */
[----:B------:R-:W-:Y:S06]  /*0360*/  @P1 BRA `(.L_x_3) ;  /* 0xfffffffc00c01947 */ /* 0x000fec000383ffff */
.L_x_2:
[----:B------:R-:W-:Y:S05]  /*0370*/  @!P0 BRA `(.L_x_4) ;  /* 0x0000000000788947 */ /* 0x000fea0003800000 */
[----:B------:R-:W-:Y:S02]  /*0380*/  ISETP.GE.U32.AND P0, PT, R23, 0x8, PT ;  /* 0x000000081700780c */ /* 0x000fe40003f06070 */
[----:B------:R-:W-:-:S04]  /*0390*/  LOP3.LUT R13, R0, 0x7, RZ, 0xc0, !PT ;  /* 0x00000007000d7812 */ /* 0x000fc800078ec0ff */
[----:B------:R-:W-:-:S07]  /*03a0*/  ISETP.NE.AND P1, PT, R13, RZ, PT ;  /* 0x000000ff0d00720c */ /* 0x000fce0003f25270 */
[----:B------:R-:W-:Y:S06]  /*03b0*/  @!P0 BRA `(.L_x_5) ;  /* 0x0000000000208947 */ /* 0x000fec0003800000 */
[C---:B------:R-:W-:Y:S02]  /*03c0*/  IMAD R12, R3.reuse, 0x4, R2 ;  /* 0x00000004030c7824 */ /* 0x040fe400078e0202 */
[----:B------:R-:W-:-:S03]  /*03d0*/  VIADD R3, R3, 0x8 ;  /* 0x0000000803037836 */ /* 0x000fc60000000000 */
[----:B------:R-:W0:Y:S04]  /*03e0*/  LDS.128 R4, [R12] ;  /* 0x000000000c047984 */ /* 0x000e280000000c00 */
[----:B------:R-:W1:Y:S01]  /*03f0*/  LDS.128 R8, [R12+0x10] ;  /* 0x000010000c087984 */ /* 0x000e620000000c00 */
[----:B0-----:R-:W-:-:S04]  /*0400*/  IADD3 R4, PT, PT, R5, R4, R20 ;  /* 0x0000000405047210 */ /* 0x001fc80007ffe014 */
[----:B------:R-:W-:-:S04]  /*0410*/  IADD3 R4, PT, PT, R7, R6, R4 ;  /* 0x0000000607047210 */ /* 0x000fc80007ffe004 */
[----:B-1----:R-:W-:-:S04]  /*0420*/  IADD3 R4, PT, PT, R9, R8, R4 ;  /* 0x0000000809047210 */ /* 0x002fc80007ffe004 */
[----:B------:R-:W-:-:S07]  /*0430*/  IADD3 R20, PT, PT, R11, R10, R4 ;  /* 0x0000000a0b147210 */ /* 0x000fce0007ffe004 */
.L_x_5:
[----:B------:R-:W-:Y:S05]  /*0440*/  @!P1 BRA `(.L_x_4) ;  /* 0x0000000000449947 */ /* 0x000fea0003800000 */
[----:B------:R-:W-:Y:S02]  /*0450*/  ISETP.GE.U32.AND P0, PT, R13, 0x4, PT ;  /* 0x000000040d00780c */ /* 0x000fe40003f06070 */
[----:B------:R-:W-:-:S04]  /*0460*/  LOP3.LUT R0, R0, 0x3, RZ, 0xc0, !PT ;  /* 0x0000000300007812 */ /* 0x000fc800078ec0ff */
[----:B------:R-:W-:-:S07]  /*0470*/  ISETP.NE.AND P1, PT, R0, RZ, PT ;  /* 0x000000ff0000720c */ /* 0x000fce0003f25270 */
[C---:B------:R-:W-:Y:S02]  /*0480*/  @P0 IMAD R4, R3.reuse, 0x4, R2 ;  /* 0x0000000403040824 */ /* 0x040fe400078e0202 */
[----:B------:R-:W-:-:S04]  /*0490*/  @P0 VIADD R3, R3, 0x4 ;  /* 0x0000000403030836 */ /* 0x000fc80000000000 */
[----:B------:R-:W0:Y:S02]  /*04a0*/  @P0 LDS.128 R4, [R4] ;  /* 0x0000000004040984 */ /* 0x000e240000000c00 */
[----:B0-----:R-:W-:-:S04]  /*04b0*/  @P0 IADD3 R5, PT, PT, R5, R4, R20 ;  /* 0x0000000405050210 */ /* 0x001fc80007ffe014 */
[----:B------:R-:W-:Y:S01]  /*04c0*/  @P0 IADD3 R20, PT, PT, R7, R6, R5 ;  /* 0x0000000607140210 */ /* 0x000fe20007ffe005 */
[----:B------:R-:W-:Y:S06]  /*04d0*/  @!P1 BRA `(.L_x_4) ;  /* 0x0000000000209947 */ /* 0x000fec0003800000 */
[----:B------:R-:W-:Y:S02]  /*04e0*/  IMAD R2, R3, 0x4, R2 ;  /* 0x0000000403027824 */ /* 0x000fe400078e0202 */
[----:B------:R-:W-:-:S07]  /*04f0*/  IMAD.MOV R0, RZ, RZ, -R0 ;  /* 0x000000ffff007224 */ /* 0x000fce00078e0a00 */
.L_x_6:
[----:B------:R0:W1:Y:S01]  /*0500*/  LDS R3, [R2] ;  /* 0x0000000002037984 */ /* 0x0000620000000800 */
[----:B------:R-:W-:-:S05]  /*0510*/  VIADD R0, R0, 0x1 ;  /* 0x0000000100007836 */ /* 0x000fca0000000000 */
[----:B------:R-:W-:Y:S01]  /*0520*/  ISETP.NE.AND P0, PT, R0, RZ, PT ;  /* 0x000000ff0000720c */ /* 0x000fe20003f05270 */
[----:B0-----:R-:W-:Y:S02]  /*0530*/  VIADD R2, R2, 0x4 ;  /* 0x0000000402027836 */ /* 0x001fe40000000000 */
[----:B-1----:R-:W-:-:S10]  /*0540*/  IMAD.IADD R20, R3, 0x1, R20 ;  /* 0x0000000103147824 */ /* 0x002fd400078e0214 */
[----:B------:R-:W-:Y:S05]  /*0550*/  @P0 BRA `(.L_x_6) ;  /* 0xfffffffc00e80947 */ /* 0x000fea000383ffff */
.L_x_4:
[----:B------:R-:W0:Y:S02]  /*0560*/  LDC.64 R2, c[0x0][0x390] ;  /* 0x0000e400ff027b82 */ /* 0x000e240000000a00 */
[----:B0-----:R-:W-:Y:S01]  /*0570*/  REDG.E.ADD.STRONG.GPU desc[UR4][R2.64], R20 ;  /* 0x000000140200798e */ /* 0x001fe2000c12e104 */
[----:B------:R-:W-:Y:S05]  /*0580*/  EXIT ;  /* 0x000000000000794d */ /* 0x000fea0003800000 */
.L_x_7:
[----:B------:R-:W-:-:S00]  /*0590*/  BRA `(.L_x_7) ;  /* 0xfffffffc00fc7947 */ /* 0x000fc0000383ffff */
[----:B------:R-:W-:-:S00]  /*05a0*/  NOP ;  /* 0x0000000000007918 */ /* 0x000fc00000000000 */
        /* <DEDUP_REMOVED lines=13> */
.L_x_27:


//--------------------- .text._Z13update_kernelPfPKfS1_iff --------------------------
	.section	.text._Z13update_kernelPfPKfS1_iff,"ax",@progbits
	.align	128
        .global         _Z13update_kernelPfPKfS1_iff
        .type           _Z13update_kernelPfPKfS1_iff,@function
        .size           _Z13update_kernelPfPKfS1_iff,(.L_x_28 - _Z13update_kernelPfPKfS1_iff)
        .other          _Z13update_kernelPfPKfS1_iff,@"STO_CUDA_ENTRY STV_DEFAULT"
_Z13update_kernelPfPKfS1_iff:
.text._Z13update_kernelPfPKfS1_iff:
[----:B------:R-:W-:Y:S01]  /*0000*/  LDC R1, c[0x0][0x37c] ;  /* 0x0000df00ff017b82 */ /* 0x000fe20000000800 */
[----:B------:R-:W0:Y:S07]  /*0010*/  S2R R0, SR_TID.X ;  /* 0x0000000000007919 */ /* 0x000e2e0000002100 */
[----:B------:R-:W0:Y:S01]  /*0020*/  S2UR UR4, SR_CTAID.X ;  /* 0x00000000000479c3 */ /* 0x000e220000002500 */
[----:B------:R-:W1:Y:S07]  /*0030*/  LDCU UR5, c[0x0][0x398] ;  /* 0x00007300ff0577ac */ /* 0x000e6e0008000800 */
[----:B------:R-:W0:Y:S02]  /*0040*/  LDC R9, c[0x0][0x360] ;  /* 0x0000d800ff097b82 */ /* 0x000e240000000800 */
[----:B0-----:R-:W-:-:S05]  /*0050*/  IMAD R9, R9, UR4, R0 ;  /* 0x0000000409097c24 */ /* 0x001fca000f8e0200 */
[----:B-1----:R-:W-:-:S13]  /*0060*/  ISETP.GE.AND P0, PT, R9, UR5, PT ;  /* 0x0000000509007c0c */ /* 0x002fda000bf06270 */
[----:B------:R-:W-:Y:S05]  /*0070*/  @P0 EXIT ;  /* 0x000000000000094d */ /* 0x000fea0003800000 */
[----:B------:R-:W0:Y:S01]  /*0080*/  LDC.64 R2, c[0x0][0x388] ;  /* 0x0000e200ff027b82 */ /* 0x000e220000000a00 */
[----:B------:R-:W1:Y:S01]  /*0090*/  LDCU.64 UR4, c[0x0][0x358] ;  /* 0x00006b00ff0477ac */ /* 0x000e620008000a00 */
[----:B------:R-:W2:Y:S06]  /*00a0*/  LDCU UR6, c[0x0][0x3a0] ;  /* 0x00007400ff0677ac */ /* 0x000eac0008000800 */
[----:B------:R-:W3:Y:S01]  /*00b0*/  LDC.64 R4, c[0x0][0x390] ;  /* 0x0000e400ff047b82 */ /* 0x000ee20000000a00 */
[----:B------:R-:W4:Y:S07]  /*00c0*/  LDCU UR7, c[0x0][0x39c] ;  /* 0x00007380ff0777ac */ /* 0x000f2e0008000800 */
[----:B------:R-:W5:Y:S01]  /*00d0*/  LDC.64 R6, c[0x0][0x380] ;  /* 0x0000e000ff067b82 */ /* 0x000f620000000a00 */
[----:B0-----:R-:W-:-:S06]  /*00e0*/  IMAD.WIDE R2, R9, 0x4, R2 ;  /* 0x0000000409027825 */ /* 0x001fcc00078e0202 */
[----:B-1----:R-:W2:Y:S01]  /*00f0*/  LDG.E R2, desc[UR4][R2.64] ;  /* 0x0000000402027981 */ /* 0x002ea2000c1e1900 */
[----:B---3--:R-:W-:-:S06]  /*0100*/  IMAD.WIDE R4, R9, 0x4, R4 ;  /* 0x0000000409047825 */ /* 0x008fcc00078e0204 */
[----:B------:R-:W2:Y:S01]  /*0110*/  LDG.E R5, desc[UR4][R4.64] ;  /* 0x0000000404057981 */ /* 0x000ea2000c1e1900 */
[----:B-----5:R-:W-:-:S05]  /*0120*/  IMAD.WIDE R6, R9, 0x4, R6 ;  /* 0x0000000409067825 */ /* 0x020fca00078e0206 */
[----:B------:R-:W4:Y:S01]  /*0130*/  LDG.E R9, desc[UR4][R6.64] ;  /* 0x0000000406097981 */ /* 0x000f22000c1e1900 */
[----:B--2---:R-:W-:-:S04]  /*0140*/  FFMA R0, R2, UR6, R5 ;  /* 0x0000000602007c23 */ /* 0x004fc80008000005 */
[----:B----4-:R-:W-:-:S05]  /*0150*/  FFMA R9, R0, UR7, R9 ;  /* 0x0000000700097c23 */ /* 0x010fca0008000009 */
[----:B------:R-:W-:Y:S01]  /*0160*/  STG.E desc[UR4][R6.64], R9 ;  /* 0x0000000906007986 */ /* 0x000fe2000c101904 */
[----:B------:R-:W-:Y:S05]  /*0170*/  EXIT ;  /* 0x000000000000794d */ /* 0x000fea0003800000 */
.L_x_8:
        /* <DEDUP_REMOVED lines=16> */
.L_x_28:


//--------------------- .text._Z11flux_kernelPKfPfii --------------------------
	.section	.text._Z11flux_kernelPKfPfii,"ax",@progbits
	.align	128
        .global         _Z11flux_kernelPKfPfii
        .type           _Z11flux_kernelPKfPfii,@function
        .size           _Z11flux_kernelPKfPfii,(.L_x_29 - _Z11flux_kernelPKfPfii)
        .other          _Z11flux_kernelPKfPfii,@"STO_CUDA_ENTRY STV_DEFAULT"
_Z11flux_kernelPKfPfii:
.text._Z11flux_kernelPKfPfii:
        /* <DEDUP_REMOVED lines=10> */
[----:B0-----:R-:W-:-:S06]  /*00a0*/  IMAD.WIDE R2, R0, 0x4, R2 ;  /* 0x0000000400027825 */ /* 0x001fcc00078e0202 */
[----:B-1----:R-:W2:Y:S01]  /*00b0*/  LDG.E R2, desc[UR4][R2.64] ;  /* 0x0000000402027981 */ /* 0x002ea2000c1e1900 */
[----:B------:R-:W-:Y:S01]  /*00c0*/  HFMA2 R13, -RZ, RZ, 0.771484375, 0.21533203125 ;  /* 0x3a2c32e4ff0d7431 */ /* 0x000fe200000001ff */
[----:B------:R-:W-:Y:S01]  /*00d0*/  BSSY.RECONVERGENT B0, `(.L_x_9) ;  /* 0x0000058000007945 */ /* 0x000fe20003800200 */
[C---:B--2---:R-:W-:Y:S01]  /*00e0*/  FMUL R5, |R2|.reuse, 16777216 ;  /* 0x4b80000002057820 */ /* 0x044fe20000400200 */
[C---:B------:R-:W-:Y:S02]  /*00f0*/  FSETP.GEU.AND P0, PT, |R2|.reuse, 1.175494350822287508e-38, PT ;  /* 0x008000000200780b */ /* 0x040fe40003f0e200 */
[----:B------:R-:W-:Y:S02]  /*0100*/  FSETP.NEU.AND P2, PT, |R2|, 1, PT ;  /* 0x3f8000000200780b */ /* 0x000fe40003f4d200 */
[----:B------:R-:W-:Y:S02]  /*0110*/  FSEL R5, R5, |R2|, !P0 ;  /* 0x4000000205057208 */ /* 0x000fe40004000000 */
[----:B------:R-:W-:-:S02]  /*0120*/  FSEL R3, RZ, -24, P0 ;  /* 0xc1c00000ff037808 */ /* 0x000fc40000000000 */
[----:B------:R-:W-:-:S04]  /*0130*/  IADD3 R4, PT, PT, R5, -0x3f3504f3, RZ ;  /* 0xc0cafb0d05047810 */ /* 0x000fc80007ffe0ff */
[----:B------:R-:W-:-:S04]  /*0140*/  LOP3.LUT R4, R4, 0xff800000, RZ, 0xc0, !PT ;  /* 0xff80000004047812 */ /* 0x000fc800078ec0ff */
[-C--:B------:R-:W-:Y:S02]  /*0150*/  IADD3 R5, PT, PT, R5, -R4.reuse, RZ ;  /* 0x8000000405057210 */ /* 0x080fe40007ffe0ff */
[----:B------:R-:W-:-:S03]  /*0160*/  I2FP.F32.S32 R4, R4 ;  /* 0x0000000400047245 */ /* 0x000fc60000201400 */
[C---:B------:R-:W-:Y:S01]  /*0170*/  FADD R6, R5.reuse, 1 ;  /* 0x3f80000005067421 */ /* 0x040fe20000000000 */
[----:B------:R-:W-:Y:S01]  /*0180*/  FADD R5, R5, -1 ;  /* 0xbf80000005057421 */ /* 0x000fe20000000000 */
[----:B------:R-:W-:Y:S02]  /*0190*/  FFMA R4, R4, 1.1920928955078125e-07, R3 ;  /* 0x3400000004047823 */ /* 0x000fe40000000003 */
[----:B------:R-:W0:Y:S01]  /*01a0*/  LDC R3, c[0x0][0x394] ;  /* 0x0000e500ff037b82 */ /* 0x000e220000000800 */
[----:B------:R-:W-:Y:S01]  /*01b0*/  FADD R7, R5, R5 ;  /* 0x0000000505077221 */ /* 0x000fe20000000000 */
[----:B------:R-:W1:Y:S03]  /*01c0*/  MUFU.RCP R6, R6 ;  /* 0x0000000600067308 */ /* 0x000e660000001000 */
[----:B-1----:R-:W-:-:S04]  /*01d0*/  FMUL R7, R6, R7 ;  /* 0x0000000706077220 */ /* 0x002fc80000400000 */
[----:B------:R-:W-:Y:S01]  /*01e0*/  FADD R9, R5, -R7 ;  /* 0x8000000705097221 */ /* 0x000fe20000000000 */
[C---:B------:R-:W-:Y:S01]  /*01f0*/  FMUL R8, R7.reuse, R7 ;  /* 0x0000000707087220 */ /* 0x040fe20000400000 */
[----:B------:R-:W-:Y:S02]  /*0200*/  FFMA R11, R7, 1.4426950216293334961, R4 ;  /* 0x3fb8aa3b070b7823 */ /* 0x000fe40000000004 */
[----:B------:R-:W-:Y:S01]  /*0210*/  FADD R10, R9, R9 ;  /* 0x00000009090a7221 */ /* 0x000fe20000000000 */
[----:B------:R-:W-:Y:S01]  /*0220*/  FFMA R9, R8, R13, 0.0032181653659790754318 ;  /* 0x3b52e7db08097423 */ /* 0x000fe2000000000d */
[----:B------:R-:W-:Y:S02]  /*0230*/  FADD R4, R4, -R11 ;  /* 0x8000000b04047221 */ /* 0x000fe40000000000 */
[----:B------:R-:W-:Y:S01]  /*0240*/  FFMA R5, R5, -R7, R10 ;  /* 0x8000000705057223 */ /* 0x000fe2000000000a */
[----:B------:R-:W-:Y:S01]  /*0250*/  FFMA R9, R8, R9, 0.018033718690276145935 ;  /* 0x3c93bb7308097423 */ /* 0x000fe20000000009 */
[----:B------:R-:W-:-:S02]  /*0260*/  FFMA R4, R7, 1.4426950216293334961, R4 ;  /* 0x3fb8aa3b07047823 */ /* 0x000fc40000000004 */
[----:B------:R-:W-:Y:S01]  /*0270*/  FMUL R5, R6, R5 ;  /* 0x0000000506057220 */ /* 0x000fe20000400000 */
[----:B------:R-:W-:-:S03]  /*0280*/  FFMA R9, R8, R9, 0.12022458761930465698 ;  /* 0x3df6384f08097423 */ /* 0x000fc60000000009 */
[----:B------:R-:W-:Y:S01]  /*0290*/  FFMA R4, R5, 1.4426950216293334961, R4 ;  /* 0x3fb8aa3b05047823 */ /* 0x000fe20000000004 */
[----:B------:R-:W-:-:S03]  /*02a0*/  FMUL R8, R8, R9 ;  /* 0x0000000908087220 */ /* 0x000fc60000400000 */
[----:B------:R-:W-:Y:S01]  /*02b0*/  FFMA R4, R7, 1.9251366722983220825e-08, R4 ;  /* 0x32a55e3407047823 */ /* 0x000fe20000000004 */
[----:B------:R-:W-:-:S04]  /*02c0*/  FMUL R6, R8, 3 ;  /* 0x4040000008067820 */ /* 0x000fc80000400000 */
[----:B------:R-:W-:Y:S01]  /*02d0*/  FFMA R4, R5, R6, R4 ;  /* 0x0000000605047223 */ /* 0x000fe20000000004 */
[----:B0-----:R-:W-:-:S03]  /*02e0*/  LEA R5, R3, 0xffffffff, 0x1 ;  /* 0xffffffff03057811 */ /* 0x001fc600078e08ff */
[----:B------:R-:W-:Y:S01]  /*02f0*/  FFMA R4, R7, R8, R4 ;  /* 0x0000000807047223 */ /* 0x000fe20000000004 */
[----:B------:R-:W-:-:S03]  /*0300*/  I2FP.F32.S32 R5, R5 ;  /* 0x0000000500057245 */ /* 0x000fc60000201400 */
[----:B------:R-:W-:-:S04]  /*0310*/  FADD R6, R11, R4 ;  /* 0x000000040b067221 */ /* 0x000fc80000000000 */
[----:B------:R-:W-:Y:S01]  /*0320*/  FMUL R8, R5, R6 ;  /* 0x0000000605087220 */ /* 0x000fe20000400000 */
[----:B------:R-:W-:-:S03]  /*0330*/  FADD R11, -R11, R6 ;  /* 0x000000060b0b7221 */ /* 0x000fc60000000100 */
[----:B------:R-:W0:Y:S01]  /*0340*/  FRND R9, R8 ;  /* 0x0000000800097307 */ /* 0x000e220000201000 */
[----:B------:R-:W-:Y:S01]  /*0350*/  FADD R4, R4, -R11 ;  /* 0x8000000b04047221 */ /* 0x000fe20000000000 */
[C---:B------:R-:W-:Y:S01]  /*0360*/  FFMA R7, R5.reuse, R6, -R8 ;  /* 0x0000000605077223 */ /* 0x040fe20000000808 */
[----:B------:R-:W-:Y:S02]  /*0370*/  MOV R11, 0x391fcb8e ;  /* 0x391fcb8e000b7802 */ /* 0x000fe40000000f00 */
[C---:B------:R-:W-:Y:S01]  /*0380*/  FSETP.GEU.AND P1, PT, R8.reuse, RZ, PT ;  /* 0x000000ff0800720b */ /* 0x040fe20003f2e000 */
[----:B------:R-:W-:Y:S02]  /*0390*/  FFMA R4, R5, R4, R7 ;  /* 0x0000000405047223 */ /* 0x000fe40000000007 */
[----:B------:R-:W1:Y:S01]  /*03a0*/  F2I.NTZ R6, R8 ;  /* 0x0000000800067305 */ /* 0x000e620000203100 */
[----:B0-----:R-:W-:Y:S01]  /*03b0*/  FADD R7, R8, -R9 ;  /* 0x8000000908077221 */ /* 0x001fe20000000000 */
[----:B------:R-:W-:-:S03]  /*03c0*/  FSETP.GT.AND P0, PT, R9, RZ, PT ;  /* 0x000000ff0900720b */ /* 0x000fc60003f04000 */
[----:B------:R-:W-:Y:S01]  /*03d0*/  FADD R4, R4, R7 ;  /* 0x0000000704047221 */ /* 0x000fe20000000000 */
[----:B------:R-:W-:Y:S02]  /*03e0*/  SEL R9, RZ, 0x83000000, P0 ;  /* 0x83000000ff097807 */ /* 0x000fe40000000000 */
[----:B------:R-:W-:Y:S01]  /*03f0*/  FSETP.GT.AND P0, PT, |R8|, 152, PT ;  /* 0x431800000800780b */ /* 0x000fe20003f04200 */
[----:B------:R-:W-:Y:S01]  /*0400*/  FFMA R7, R4, R11, 0.0013391353422775864601 ;  /* 0x3aaf85ed04077423 */ /* 0x000fe2000000000b */
[----:B------:R-:W-:Y:S02]  /*0410*/  IADD3 R10, PT, PT, R9, 0x7f000000, RZ ;  /* 0x7f000000090a7810 */ /* 0x000fe40007ffe0ff */
[----:B-1----:R-:W-:Y:S01]  /*0420*/  LEA R6, R6, -R9, 0x17 ;  /* 0x8000000906067211 */ /* 0x002fe200078eb8ff */
[----:B------:R-:W-:-:S04]  /*0430*/  FFMA R7, R4, R7, 0.0096188392490148544312 ;  /* 0x3c1d985604077423 */ /* 0x000fc80000000007 */
[----:B------:R-:W-:-:S04]  /*0440*/  FFMA R7, R4, R7, 0.055503588169813156128 ;  /* 0x3d6357bb04077423 */ /* 0x000fc80000000007 */
[----:B------:R-:W-:-:S04]  /*0450*/  FFMA R7, R4, R7, 0.24022644758224487305 ;  /* 0x3e75fdec04077423 */ /* 0x000fc80000000007 */
[----:B------:R-:W-:-:S04]  /*0460*/  FFMA R7, R4, R7, 0.69314718246459960938 ;  /* 0x3f31721804077423 */ /* 0x000fc80000000007 */
[----:B------:R-:W-:-:S04]  /*0470*/  FFMA R7, R4, R7, 1 ;  /* 0x3f80000004077423 */ /* 0x000fc80000000007 */
[----:B------:R-:W-:-:S04]  /*0480*/  FMUL R7, R7, R10 ;  /* 0x0000000a07077220 */ /* 0x000fc80000400000 */
[----:B------:R-:W-:Y:S01]  /*0490*/  FMUL R6, R7, R6 ;  /* 0x0000000607067220 */ /* 0x000fe20000400000 */
[----:B------:R-:W-:Y:S01]  /*04a0*/  HFMA2 R7, -RZ, RZ, 1.875, 0 ;  /* 0x3f800000ff077431 */ /* 0x000fe200000001ff */
[----:B------:R-:W-:Y:S01]  /*04b0*/  @P0 FSEL R6, RZ, +INF , !P1 ;  /* 0x7f800000ff060808 */ /* 0x000fe20004800000 */
[----:B------:R-:W-:Y:S06]  /*04c0*/  @!P2 BRA `(.L_x_10) ;  /* 0x000000000060a947 */ /* 0x000fec0003800000 */
[----:B------:R-:W-:-:S04]  /*04d0*/  FSETP.NAN.AND P0, PT, |R5|, |R5|, PT ;  /* 0x400000050500720b */ /* 0x000fc80003f08200 */
[----:B------:R-:W-:-:S13]  /*04e0*/  FSETP.NUM.AND P0, PT, |R2|, |R2|, !P0 ;  /* 0x400000020200720b */ /* 0x000fda0004707200 */
[----:B------:R-:W-:Y:S01]  /*04f0*/  @!P0 FADD R7, |R2|, R5 ;  /* 0x0000000502078221 */ /* 0x000fe20000000200 */
[----:B------:R-:W-:Y:S06]  /*0500*/  @!P0 BRA `(.L_x_10) ;  /* 0x0000000000508947 */ /* 0x000fec0003800000 */
[----:B------:R-:W-:Y:S01]  /*0510*/  FMUL R4, R5, 0.5 ;  /* 0x3f00000005047820 */ /* 0x000fe20000400000 */
[----:B------:R-:W-:-:S04]  /*0520*/  FSETP.NEU.AND P0, PT, |R2|, +INF , PT ;  /* 0x7f8000000200780b */ /* 0x000fc80003f0d200 */
[----:B------:R-:W-:Y:S01]  /*0530*/  FSETP.NEU.AND P0, PT, |R2|, RZ, P0 ;  /* 0x000000ff0200720b */ /* 0x000fe2000070d200 */
[----:B------:R-:W0:Y:S03]  /*0540*/  FRND.TRUNC R4, R4 ;  /* 0x0000000400047307 */ /* 0x000e26000020d000 */
[----:B------:R-:W-:-:S09]  /*0550*/  ISETP.GE.OR P1, PT, R3, 0x1, P0 ;  /* 0x000000010300780c */ /* 0x000fd20000726670 */
[----:B------:R-:W-:Y:S01]  /*0560*/  @!P0 FADD R3, |R2|, |R2| ;  /* 0x4000000202038221 */ /* 0x000fe20000000200 */
[----:B0-----:R-:W-:-:S04]  /*0570*/  FADD R8, R4, R4 ;  /* 0x0000000404087221 */ /* 0x001fc80000000000 */
[----:B------:R-:W-:Y:S01]  /*0580*/  @!P1 LOP3.LUT R3, R3, 0x7f800000, RZ, 0x3c, !PT ;  /* 0x7f80000003039812 */ /* 0x000fe200078e3cff */
[----:B------:R-:W-:-:S05]  /*0590*/  FADD R8, R5, -R8 ;  /* 0x8000000805087221 */ /* 0x000fca0000000000 */
[----:B------:R-:W-:-:S13]  /*05a0*/  FSETP.NEU.AND P2, PT, |R8|, 1, !P0 ;  /* 0x3f8000000800780b */ /* 0x000fda000474d200 */
[----:B------:R-:W-:-:S04]  /*05b0*/  @P2 LOP3.LUT R3, R3, 0x7fffffff, RZ, 0xc0, !PT ;  /* 0x7fffffff03032812 */ /* 0x000fc800078ec0ff */
[----:B------:R-:W-:Y:S01]  /*05c0*/  @!P0 MOV R7, R3 ;  /* 0x0000000300078202 */ /* 0x000fe20000000f00 */
[----:B------:R-:W-:Y:S06]  /*05d0*/  @!P0 BRA `(.L_x_10) ;  /* 0x00000000001c8947 */ /* 0x000fec0003800000 */
[----:B------:R-:W-:Y:S02]  /*05e0*/  FSETP.NEU.AND P0, PT, |R5|, +INF , PT ;  /* 0x7f8000000500780b */ /* 0x000fe40003f0d200 */
[----:B------:R-:W-:-:S13]  /*05f0*/  FSETP.EQ.AND P1, PT, |R2|, -1, PT ;  /* 0xbf8000000200780b */ /* 0x000fda0003f22200 */
[----:B------:R-:W-:Y:S05]  /*0600*/  @!P0 BRA P1, `(.L_x_10) ;  /* 0x0000000000108947 */ /* 0x000fea0000800000 */
[----:B------:R-:W-:Y:S02]  /*0610*/  FSETP.GEU.AND P0, PT, |R2|, RZ, PT ;  /* 0x000000ff0200720b */ /* 0x000fe40003f0e200 */
[----:B------:R-:W-:-:S11]  /*0620*/  MOV R7, R6 ;  /* 0x0000000600077202 */ /* 0x000fd60000000f00 */
[----:B------:R-:W-:-:S04]  /*0630*/  @!P0 FSETP.NEU.AND P1, PT, |R8|, 1, PT ;  /* 0x3f8000000800880b */ /* 0x000fc80003f2d200 */
[----:B------:R-:W-:-:S09]  /*0640*/  @!P0 FSEL R7, R6, -R6, P1 ;  /* 0x8000000606078208 */ /* 0x000fd20000800000 */
.L_x_10:
[----:B------:R-:W-:Y:S05]  /*0650*/  BSYNC.RECONVERGENT B0 ;  /* 0x0000000000007941 */ /* 0x000fea0003800200 */
.L_x_9:
[----:B------:R-:W0:Y:S01]  /*0660*/  LDC.64 R4, c[0x0][0x388] ;  /* 0x0000e200ff047b82 */ /* 0x000e220000000a00 */
[----:B------:R-:W-:Y:S01]  /*0670*/  LOP3.LUT R7, R7, 0x80000000, R2, 0xb8, !PT ;  /* 0x8000000007077812 */ /* 0x000fe200078eb802 */
[----:B0-----:R-:W-:-:S05]  /*0680*/  IMAD.WIDE R2, R0, 0x4, R4 ;  /* 0x0000000400027825 */ /* 0x001fca00078e0204 */
[----:B------:R-:W-:Y:S01]  /*0690*/  STG.E desc[UR4][R2.64], R7 ;  /* 0x0000000702007986 */ /* 0x000fe2000c101904 */
[----:B------:R-:W-:Y:S05]  /*06a0*/  EXIT ;  /* 0x000000000000794d */ /* 0x000fea0003800000 */
.L_x_11:
        /* <DEDUP_REMOVED lines=13> */
.L_x_29:


//--------------------- .text._Z17derivative_kernelPKfPfif --------------------------
	.section	.text._Z17derivative_kernelPKfPfif,"ax",@progbits
	.align	128
        .global         _Z17derivative_kernelPKfPfif
        .type           _Z17derivative_kernelPKfPfif,@function
        .size           _Z17derivative_kernelPKfPfif,(.L_x_26 - _Z17derivative_kernelPKfPfif)
        .other          _Z17derivative_kernelPKfPfif,@"STO_CUDA_ENTRY STV_DEFAULT"
_Z17derivative_kernelPKfPfif:
.text._Z17derivative_kernelPKfPfif:
[----:B------:R-:W-:Y:S01]  /*0000*/  LDC R1, c[0x0][0x37c] ;  /* 0x0000df00ff017b82 */ /* 0x000fe20000000800 */
[----:B------:R-:W0:Y:S07]  /*0010*/  S2R R5, SR_TID.X ;  /* 0x0000000000057919 */ /* 0x000e2e0000002100 */
[----:B------:R-:W0:Y:S08]  /*0020*/  S2UR UR4, SR_CTAID.X ;  /* 0x00000000000479c3 */ /* 0x000e300000002500 */
[----:B------:R-:W0:Y:S08]  /*0030*/  LDC R2, c[0x0][0x360] ;  /* 0x0000d800ff027b82 */ /* 0x000e300000000800 */
[----:B------:R-:W1:Y:S01]  /*0040*/  LDC R3, c[0x0][0x390] ;  /* 0x0000e400ff037b82 */ /* 0x000e620000000800 */
[----:B0-----:R-:W-:-:S05]  /*0050*/  IMAD R2, R2, UR4, R5 ;  /* 0x0000000402027c24 */ /* 0x001fca000f8e0205 */
[----:B-1----:R-:W-:-:S13]  /*0060*/  ISETP.GE.AND P0, PT, R2, R3, PT ;  /* 0x000000030200720c */ /* 0x002fda0003f06270 */
[----:B------:R-:W-:Y:S05]  /*0070*/  @P0 EXIT ;  /* 0x000000000000094d */ /* 0x000fea0003800000 */
[----:B------:R-:W-:Y:S01]  /*0080*/  IABS R9, R3 ;  /* 0x0000000300097213 */ /* 0x000fe20000000000 */
[C---:B------:R-:W-:Y:S01]  /*0090*/  VIADD R0, R2.reuse, 0x1 ;  /* 0x0000000102007836 */ /* 0x040fe20000000000 */
[----:B------:R-:W-:Y:S01]  /*00a0*/  IADD3 R8, PT, PT, R2, -0x1, R3 ;  /* 0xffffffff02087810 */ /* 0x000fe20007ffe003 */
[----:B------:R-:W0:Y:S01]  /*00b0*/  LDCU.64 UR4, c[0x0][0x358] ;  /* 0x00006b00ff0477ac */ /* 0x000e220008000a00 */
[----:B------:R-:W1:Y:S08]  /*00c0*/  I2F.RP R6, R9 ;  /* 0x0000000900067306 */ /* 0x000e700000209400 */
[----:B-1----:R-:W1:Y:S02]  /*00d0*/  MUFU.RCP R6, R6 ;  /* 0x0000000600067308 */ /* 0x002e640000001000 */
[----:B-1----:R-:W-:Y:S01]  /*00e0*/  VIADD R4, R6, 0xffffffe ;  /* 0x0ffffffe06047836 */ /* 0x002fe20000000000 */
[----:B------:R-:W-:-:S05]  /*00f0*/  IABS R6, R0 ;  /* 0x0000000000067213 */ /* 0x000fca0000000000 */
[----:B------:R1:W2:Y:S02]  /*0100*/  F2I.FTZ.U32.TRUNC.NTZ R5, R4 ;  /* 0x0000000400057305 */ /* 0x0002a4000021f000 */
[----:B-1----:R-:W-:Y:S02]  /*0110*/  IMAD.MOV.U32 R4, RZ, RZ, RZ ;  /* 0x000000ffff047224 */ /* 0x002fe400078e00ff */
[----:B--2---:R-:W-:-:S04]  /*0120*/  IMAD.MOV R10, RZ, RZ, -R5 ;  /* 0x000000ffff0a7224 */ /* 0x004fc800078e0a05 */
[----:B------:R-:W-:Y:S01]  /*0130*/  IMAD R7, R10, R9, RZ ;  /* 0x000000090a077224 */ /* 0x000fe200078e02ff */
[----:B------:R-:W-:-:S03]  /*0140*/  IABS R10, R8 ;  /* 0x00000008000a7213 */ /* 0x000fc60000000000 */
[----:B------:R-:W-:-:S06]  /*0150*/  IMAD.HI.U32 R5, R5, R7, R4 ;  /* 0x0000000705057227 */ /* 0x000fcc00078e0004 */
[----:B------:R-:W-:-:S04]  /*0160*/  IMAD.HI.U32 R4, R5, R6, RZ ;  /* 0x0000000605047227 */ /* 0x000fc800078e00ff */
[----:B------:R-:W-:-:S04]  /*0170*/  IMAD.HI.U32 R5, R5, R10, RZ ;  /* 0x0000000a05057227 */ /* 0x000fc800078e00ff */
[----:B------:R-:W-:Y:S02]  /*0180*/  IMAD.MOV R4, RZ, RZ, -R4 ;  /* 0x000000ffff047224 */ /* 0x000fe400078e0a04 */
[----:B------:R-:W-:Y:S02]  /*0190*/  IMAD.MOV R5, RZ, RZ, -R5 ;  /* 0x000000ffff057224 */ /* 0x000fe400078e0a05 */
[C---:B------:R-:W-:Y:S02]  /*01a0*/  IMAD R4, R9.reuse, R4, R6 ;  /* 0x0000000409047224 */ /* 0x040fe400078e0206 */
[C---:B------:R-:W-:Y:S01]  /*01b0*/  IMAD R5, R9.reuse, R5, R10 ;  /* 0x0000000509057224 */ /* 0x040fe200078e020a */
[----:B------:R-:W1:Y:S02]  /*01c0*/  LDC.64 R6, c[0x0][0x380] ;  /* 0x0000e000ff067b82 */ /* 0x000e640000000a00 */
[C---:B------:R-:W-:Y:S02]  /*01d0*/  ISETP.GT.U32.AND P0, PT, R9.reuse, R4, PT ;  /* 0x000000040900720c */ /* 0x040fe40003f04070 */
[----:B------:R-:W-:-:S11]  /*01e0*/  ISETP.GT.U32.AND P1, PT, R9, R5, PT ;  /* 0x000000050900720c */ /* 0x000fd60003f24070 */
[--C-:B------:R-:W-:Y:S01]  /*01f0*/  @!P0 IMAD.IADD R4, R4, 0x1, -R9.reuse ;  /* 0x0000000104048824 */ /* 0x100fe200078e0a09 */
[----:B------:R-:W-:Y:S01]  /*0200*/  ISETP.GE.AND P0, PT, R0, RZ, PT ;  /* 0x000000ff0000720c */ /* 0x000fe20003f06270 */
[----:B------:R-:W-:Y:S01]  /*0210*/  @!P1 IMAD.IADD R5, R5, 0x1, -R9 ;  /* 0x0000000105059824 */ /* 0x000fe200078e0a09 */
[----:B------:R-:W-:Y:S02]  /*0220*/  ISETP.GE.AND P1, PT, R8, RZ, PT ;  /* 0x000000ff0800720c */ /* 0x000fe40003f26270 */
[C---:B------:R-:W-:Y:S02]  /*0230*/  ISETP.GT.U32.AND P2, PT, R9.reuse, R4, PT ;  /* 0x000000040900720c */ /* 0x040fe40003f44070 */
[----:B------:R-:W-:-:S11]  /*0240*/  ISETP.GT.U32.AND P3, PT, R9, R5, PT ;  /* 0x000000050900720c */ /* 0x000fd60003f64070 */
[--C-:B------:R-:W-:Y:S01]  /*0250*/  @!P2 IMAD.IADD R4, R4, 0x1, -R9.reuse ;  /* 0x000000010404a824 */ /* 0x100fe200078e0a09 */
[----:B------:R-:W-:Y:S01]  /*0260*/  ISETP.NE.AND P2, PT, R3, RZ, PT ;  /* 0x000000ff0300720c */ /* 0x000fe20003f45270 */
[----:B------:R-:W-:Y:S01]  /*0270*/  @!P3 IMAD.IADD R5, R5, 0x1, -R9 ;  /* 0x000000010505b824 */ /* 0x000fe200078e0a09 */
[----:B------:R-:W-:Y:S01]  /*0280*/  LOP3.LUT R3, RZ, R3, RZ, 0x33, !PT ;  /* 0x00000003ff037212 */ /* 0x000fe200078e33ff */
[----:B------:R-:W-:Y:S02]  /*0290*/  @!P0 IMAD.MOV R4, RZ, RZ, -R4 ;  /* 0x000000ffff048224 */ /* 0x000fe400078e0a04 */
[----:B------:R-:W-:-:S03]  /*02a0*/  @!P1 IMAD.MOV R5, RZ, RZ, -R5 ;  /* 0x000000ffff059224 */ /* 0x000fc600078e0a05 */
[C---:B------:R-:W-:Y:S02]  /*02b0*/  SEL R9, R3.reuse, R4, !P2 ;  /* 0x0000000403097207 */ /* 0x040fe40005000000 */
[----:B------:R-:W-:-:S03]  /*02c0*/  SEL R3, R3, R5, !P2 ;  /* 0x0000000503037207 */ /* 0x000fc60005000000 */
[----:B-1----:R-:W-:-:S04]  /*02d0*/  IMAD.WIDE R4, R9, 0x4, R6 ;  /* 0x0000000409047825 */ /* 0x002fc800078e0206 */
[----:B------:R-:W-:Y:S01]  /*02e0*/  IMAD.WIDE R6, R3, 0x4, R6 ;  /* 0x0000000403067825 */ /* 0x000fe200078e0206 */
[----:B0-----:R-:W2:Y:S01]  /*02f0*/  LDG.E R0, desc[UR4][R4.64] ;  /* 0x0000000404007981 */ /* 0x001ea2000c1e1900 */
[----:B------:R-:W0:Y:S04]  /*0300*/  LDC R3, c[0x0][0x394] ;  /* 0x0000e500ff037b82 */ /* 0x000e280000000800 */
[----:B------:R-:W2:Y:S01]  /*0310*/  LDG.E R7, desc[UR4][R6.64] ;  /* 0x0000000406077981 */ /* 0x000ea2000c1e1900 */
[----:B------:R-:W-:Y:S01]  /*0320*/  BSSY.RECONVERGENT B0, `(.L_x_12) ;  /* 0x000000e000007945 */ /* 0x000fe20003800200 */
[----:B0-----:R-:W-:-:S04]  /*0330*/  FADD R3, R3, R3 ;  /* 0x0000000303037221 */ /* 0x001fc80000000000 */
[----:B------:R-:W0:Y:S02]  /*0340*/  MUFU.RCP R8, R3 ;  /* 0x0000000300087308 */ /* 0x000e240000001000 */
[----:B0-----:R-:W-:-:S04]  /*0350*/  FFMA R9, -R3, R8, 1 ;  /* 0x3f80000003097423 */ /* 0x001fc80000000108 */
[----:B------:R-:W-:Y:S01]  /*0360*/  FFMA R9, R8, R9, R8 ;  /* 0x0000000908097223 */ /* 0x000fe20000000008 */
[----:B--2---:R-:W-:-:S04]  /*0370*/  FADD R0, R0, -R7 ;  /* 0x8000000700007221 */ /* 0x004fc80000000000 */
[----:B------:R-:W0:Y:S01]  /*0380*/  FCHK P0, R0, R3 ;  /* 0x0000000300007302 */ /* 0x000e220000000000 */
[----:B------:R-:W-:-:S04]  /*0390*/  FFMA R8, R0, R9, RZ ;  /* 0x0000000900087223 */ /* 0x000fc800000000ff */
[----:B------:R-:W-:-:S04]  /*03a0*/  FFMA R10, -R3, R8, R0 ;  /* 0x00000008030a7223 */ /* 0x000fc80000000100 */
[----:B------:R-:W-:Y:S01]  /*03b0*/  FFMA R9, R9, R10, R8 ;  /* 0x0000000a09097223 */ /* 0x000fe20000000008 */
[----:B0-----:R-:W-:Y:S06]  /*03c0*/  @!P0 BRA `(.L_x_13) ;  /* 0x00000000000c8947 */ /* 0x001fec0003800000 */
[----:B------:R-:W-:-:S07]  /*03d0*/  MOV R4, 0x3f0 ;  /* 0x000003f000047802 */ /* 0x000fce0000000f00 */
[----:B------:R-:W-:Y:S05]  /*03e0*/  CALL.REL.NOINC `($__internal_0_$__cuda_sm3x_div_rn_noftz_f32_slowpath) ;  /* 0x0000000000187944 */ /* 0x000fea0003c00000 */
[----:B------:R-:W-:-:S07]  /*03f0*/  IMAD.MOV.U32 R9, RZ, RZ, R0 ;  /* 0x000000ffff097224 */ /* 0x000fce00078e0000 */
.L_x_13:
[----:B------:R-:W-:Y:S05]  /*0400*/  BSYNC.RECONVERGENT B0 ;  /* 0x0000000000007941 */ /* 0x000fea0003800200 */
.L_x_12:
[----:B------:R-:W0:Y:S02]  /*0410*/  LDC.64 R4, c[0x0][0x388] ;  /* 0x0000e200ff047b82 */ /* 0x000e240000000a00 */
[----:B0-----:R-:W-:-:S05]  /*0420*/  IMAD.WIDE R2, R2, 0x4, R4 ;  /* 0x0000000402027825 */ /* 0x001fca00078e0204 */
[----:B------:R-:W-:Y:S01]  /*0430*/  STG.E desc[UR4][R2.64], R9 ;  /* 0x0000000902007986 */ /* 0x000fe2000c101904 */
[----:B------:R-:W-:Y:S05]  /*0440*/  EXIT ;  /* 0x000000000000794d */ /* 0x000fea0003800000 */
        .weak           $__internal_0_$__cuda_sm3x_div_rn_noftz_f32_slowpath
        .type           $__internal_0_$__cuda_sm3x_div_rn_noftz_f32_slowpath,@function
        .size           $__internal_0_$__cuda_sm3x_div_rn_noftz_f32_slowpath,(.L_x_26 - $__internal_0_$__cuda_sm3x_div_rn_noftz_f32_slowpath)
$__internal_0_$__cuda_sm3x_div_rn_noftz_f32_slowpath:
[--C-:B------:R-:W-:Y:S01]  /*0450*/  SHF.R.U32.HI R6, RZ, 0x17, R3.reuse ;  /* 0x00000017ff067819 */ /* 0x100fe20000011603 */
[----:B------:R-:W-:Y:S01]  /*0460*/  BSSY.RECONVERGENT B1, `(.L_x_14) ;  /* 0x0000064000017945 */ /* 0x000fe20003800200 */
[--C-:B------:R-:W-:Y:S01]  /*0470*/  SHF.R.U32.HI R5, RZ, 0x17, R0.reuse ;  /* 0x00000017ff057819 */ /* 0x100fe20000011600 */
[----:B------:R-:W-:Y:S01]  /*0480*/  IMAD.MOV.U32 R8, RZ, RZ, R3 ;  /* 0x000000ffff087224 */ /* 0x000fe200078e0003 */
[----:B------:R-:W-:Y:S02]  /*0490*/  LOP3.LUT R6, R6, 0xff, RZ, 0xc0, !PT ;  /* 0x000000ff06067812 */ /* 0x000fe400078ec0ff */
[----:B------:R-:W-:Y:S01]  /*04a0*/  LOP3.LUT R10, R5, 0xff, RZ, 0xc0, !PT ;  /* 0x000000ff050a7812 */ /* 0x000fe200078ec0ff */
[----:B------:R-:W-:Y:S02]  /*04b0*/  IMAD.MOV.U32 R5, RZ, RZ, R0 ;  /* 0x000000ffff057224 */ /* 0x000fe400078e0000 */
[----:B------:R-:W-:Y:S02]  /*04c0*/  VIADD R9, R6, 0xffffffff ;  /* 0xffffffff06097836 */ /* 0x000fe40000000000 */
[----:B------:R-:W-:-:S03]  /*04d0*/  VIADD R11, R10, 0xffffffff ;  /* 0xffffffff0a0b7836 */ /* 0x000fc60000000000 */
[----:B------:R-:W-:-:S04]  /*04e0*/  ISETP.GT.U32.AND P0, PT, R9, 0xfd, PT ;  /* 0x000000fd0900780c */ /* 0x000fc80003f04070 */
[----:B------:R-:W-:-:S13]  /*04f0*/  ISETP.GT.U32.OR P0, PT, R11, 0xfd, P0 ;  /* 0x000000fd0b00780c */ /* 0x000fda0000704470 */
[----:B------:R-:W-:Y:S01]  /*0500*/  @!P0 IMAD.MOV.U32 R7, RZ, RZ, RZ ;  /* 0x000000ffff078224 */ /* 0x000fe200078e00ff */
[----:B------:R-:W-:Y:S06]  /*0510*/  @!P0 BRA `(.L_x_15) ;  /* 0x00000000005c8947 */ /* 0x000fec0003800000 */
[----:B------:R-:W-:Y:S02]  /*0520*/  FSETP.GTU.FTZ.AND P0, PT, |R0|, +INF , PT ;  /* 0x7f8000000000780b */ /* 0x000fe40003f1c200 */
[----:B------:R-:W-:-:S04]  /*0530*/  FSETP.GTU.FTZ.AND P1, PT, |R3|, +INF , PT ;  /* 0x7f8000000300780b */ /* 0x000fc80003f3c200 */
[----:B------:R-:W-:-:S13]  /*0540*/  PLOP3.LUT P0, PT, P0, P1, PT, 0xf8, 0x8f ;  /* 0x00000000008f781c */ /* 0x000fda0000703f70 */
[----:B------:R-:W-:Y:S05]  /*0550*/  @P0 BRA `(.L_x_16) ;  /* 0x00000004004c0947 */ /* 0x000fea0003800000 */
[----:B------:R-:W-:-:S13]  /*0560*/  LOP3.LUT P0, RZ, R8, 0x7fffffff, R5, 0xc8, !PT ;  /* 0x7fffffff08ff7812 */ /* 0x000fda000780c805 */
[----:B------:R-:W-:Y:S05]  /*0570*/  @!P0 BRA `(.L_x_17) ;  /* 0x00000004003c8947 */ /* 0x000fea0003800000 */
[C---:B------:R-:W-:Y:S02]  /*0580*/  FSETP.NEU.FTZ.AND P2, PT, |R0|.reuse, +INF , PT ;  /* 0x7f8000000000780b */ /* 0x040fe40003f5d200 */
[----:B------:R-:W-:Y:S02]  /*0590*/  FSETP.NEU.FTZ.AND P1, PT, |R3|, +INF , PT ;  /* 0x7f8000000300780b */ /* 0x000fe40003f3d200 */
[----:B------:R-:W-:-:S11]  /*05a0*/  FSETP.NEU.FTZ.AND P0, PT, |R0|, +INF , PT ;  /* 0x7f8000000000780b */ /* 0x000fd60003f1d200 */
[----:B------:R-:W-:Y:S05]  /*05b0*/  @!P1 BRA !P2, `(.L_x_17) ;  /* 0x00000004002c9947 */ /* 0x000fea0005000000 */
[----:B------:R-:W-:-:S04]  /*05c0*/  LOP3.LUT P2, RZ, R5, 0x7fffffff, RZ, 0xc0, !PT ;  /* 0x7fffffff05ff7812 */ /* 0x000fc8000784c0ff */
[----:B------:R-:W-:-:S13]  /*05d0*/  PLOP3.LUT P1, PT, P1, P2, PT, 0x2f, 0xf2 ;  /* 0x0000000000f2781c */ /* 0x000fda0000f24577 */
[----:B------:R-:W-:Y:S05]  /*05e0*/  @P1 BRA `(.L_x_18) ;  /* 0x0000000400181947 */ /* 0x000fea0003800000 */
[----:B------:R-:W-:-:S04]  /*05f0*/  LOP3.LUT P1, RZ, R8, 0x7fffffff, RZ, 0xc0, !PT ;  /* 0x7fffffff08ff7812 */ /* 0x000fc8000782c0ff */
[----:B------:R-:W-:-:S13]  /*0600*/  PLOP3.LUT P0, PT, P0, P1, PT, 0x2f, 0xf2 ;  /* 0x0000000000f2781c */ /* 0x000fda0000702577 */
[----:B------:R-:W-:Y:S05]  /*0610*/  @P0 BRA `(.L_x_19) ;  /* 0x0000000400000947 */ /* 0x000fea0003800000 */
[----:B------:R-:W-:Y:S02]  /*0620*/  ISETP.GE.AND P0, PT, R11, RZ, PT ;  /* 0x000000ff0b00720c */ /* 0x000fe40003f06270 */
[----:B------:R-:W-:-:S11]  /*0630*/  ISETP.GE.AND P1, PT, R9, RZ, PT ;  /* 0x000000ff0900720c */ /* 0x000fd60003f26270 */
[----:B------:R-:W-:Y:S02]  /*0640*/  @P0 IMAD.MOV.U32 R7, RZ, RZ, RZ ;  /* 0x000000ffff070224 */ /* 0x000fe400078e00ff */
[----:B------:R-:W-:Y:S01]  /*0650*/  @!P0 FFMA R5, R0, 1.84467440737095516160e+19, RZ ;  /* 0x5f80000000058823 */ /* 0x000fe200000000ff */
[----:B------:R-:W-:Y:S02]  /*0660*/  @!P0 IMAD.MOV.U32 R7, RZ, RZ, -0x40 ;  /* 0xffffffc0ff078424 */ /* 0x000fe400078e00ff */
[----:B------:R-:W-:Y:S02]  /*0670*/  @!P1 FFMA R8, R3, 1.84467440737095516160e+19, RZ ;  /* 0x5f80000003089823 */ /* 0x000fe400000000ff */
[----:B------:R-:W-:-:S07]  /*0680*/  @!P1 VIADD R7, R7, 0x40 ;  /* 0x0000004007079836 */ /* 0x000fce0000000000 */
.L_x_15:
[----:B------:R-:W-:Y:S01]  /*0690*/  LEA R3, R6, 0xc0800000, 0x17 ;  /* 0xc080000006037811 */ /* 0x000fe200078eb8ff */
[----:B------:R-:W-:Y:S04]  /*06a0*/  BSSY.RECONVERGENT B2, `(.L_x_20) ;  /* 0x0000036000027945 */ /* 0x000fe80003800200 */
[----:B------:R-:W-:Y:S02]  /*06b0*/  IMAD.IADD R8, R8, 0x1, -R3 ;  /* 0x0000000108087824 */ /* 0x000fe400078e0a03 */
[----:B------:R-:W-:Y:S02]  /*06c0*/  VIADD R3, R10, 0xffffff81 ;  /* 0xffffff810a037836 */ /* 0x000fe40000000000 */
[----:B------:R-:W0:Y:S01]  /*06d0*/  MUFU.RCP R9, R8 ;  /* 0x0000000800097308 */ /* 0x000e220000001000 */
[----:B------:R-:W-:Y:S01]  /*06e0*/  FADD.FTZ R11, -R8, -RZ ;  /* 0x800000ff080b7221 */ /* 0x000fe20000010100 */
[C---:B------:R-:W-:Y:S01]  /*06f0*/  IMAD R0, R3.reuse, -0x800000, R5 ;  /* 0xff80000003007824 */ /* 0x040fe200078e0205 */
[----:B------:R-:W-:-:S05]  /*0700*/  IADD3 R6, PT, PT, R3, 0x7f, -R6 ;  /* 0x0000007f03067810 */ /* 0x000fca0007ffe806 */
[----:B------:R-:W-:Y:S02]  /*0710*/  IMAD.IADD R6, R6, 0x1, R7 ;  /* 0x0000000106067824 */ /* 0x000fe400078e0207 */
[----:B0-----:R-:W-:-:S04]  /*0720*/  FFMA R10, R9, R11, 1 ;  /* 0x3f800000090a7423 */ /* 0x001fc8000000000b */
[----:B------:R-:W-:-:S04]  /*0730*/  FFMA R12, R9, R10, R9 ;  /* 0x0000000a090c7223 */ /* 0x000fc80000000009 */
[----:B------:R-:W-:-:S04]  /*0740*/  FFMA R5, R0, R12, RZ ;  /* 0x0000000c00057223 */ /* 0x000fc800000000ff */
[----:B------:R-:W-:-:S04]  /*0750*/  FFMA R10, R11, R5, R0 ;  /* 0x000000050b0a7223 */ /* 0x000fc80000000000 */
[----:B------:R-:W-:-:S04]  /*0760*/  FFMA R9, R12, R10, R5 ;  /* 0x0000000a0c097223 */ /* 0x000fc80000000005 */
[----:B------:R-:W-:-:S04]  /*0770*/  FFMA R10, R11, R9, R0 ;  /* 0x000000090b0a7223 */ /* 0x000fc80000000000 */
[----:B------:R-:W-:-:S05]  /*0780*/  FFMA R0, R12, R10, R9 ;  /* 0x0000000a0c007223 */ /* 0x000fca0000000009 */
[----:B------:R-:W-:-:S04]  /*0790*/  SHF.R.U32.HI R3, RZ, 0x17, R0 ;  /* 0x00000017ff037819 */ /* 0x000fc80000011600 */
[----:B------:R-:W-:-:S05]  /*07a0*/  LOP3.LUT R3, R3, 0xff, RZ, 0xc0, !PT ;  /* 0x000000ff03037812 */ /* 0x000fca00078ec0ff */
[----:B------:R-:W-:-:S04]  /*07b0*/  IMAD.IADD R7, R3, 0x1, R6 ;  /* 0x0000000103077824 */ /* 0x000fc800078e0206 */
[----:B------:R-:W-:-:S05]  /*07c0*/  VIADD R3, R7, 0xffffffff ;  /* 0xffffffff07037836 */ /* 0x000fca0000000000 */
[----:B------:R-:W-:-:S13]  /*07d0*/  ISETP.GE.U32.AND P0, PT, R3, 0xfe, PT ;  /* 0x000000fe0300780c */ /* 0x000fda0003f06070 */
[----:B------:R-:W-:Y:S05]  /*07e0*/  @!P0 BRA `(.L_x_21) ;  /* 0x0000000000808947 */ /* 0x000fea0003800000 */
[----:B------:R-:W-:-:S13]  /*07f0*/  ISETP.GT.AND P0, PT, R7, 0xfe, PT ;  /* 0x000000fe0700780c */ /* 0x000fda0003f04270 */
[----:B------:R-:W-:Y:S05]  /*0800*/  @P0 BRA `(.L_x_22) ;  /* 0x00000000006c0947 */ /* 0x000fea0003800000 */
[----:B------:R-:W-:-:S13]  /*0810*/  ISETP.GE.AND P0, PT, R7, 0x1, PT ;  /* 0x000000010700780c */ /* 0x000fda0003f06270 */
[----:B------:R-:W-:Y:S05]  /*0820*/  @P0 BRA `(.L_x_23) ;  /* 0x0000000000740947 */ /* 0x000fea0003800000 */
[----:B------:R-:W-:Y:S02]  /*0830*/  ISETP.GE.AND P0, PT, R7, -0x18, PT ;  /* 0xffffffe80700780c */ /* 0x000fe40003f06270 */
[----:B------:R-:W-:-:S11]  /*0840*/  LOP3.LUT R0, R0, 0x80000000, RZ, 0xc0, !PT ;  /* 0x8000000000007812 */ /* 0x000fd600078ec0ff */
[----:B------:R-:W-:Y:S05]  /*0850*/  @!P0 BRA `(.L_x_23) ;  /* 0x0000000000688947 */ /* 0x000fea0003800000 */
[CCC-:B------:R-:W-:Y:S01]  /*0860*/  FFMA.RZ R3, R12.reuse, R10.reuse, R9.reuse ;  /* 0x0000000a0c037223 */ /* 0x1c0fe2000000c009 */
[C---:B------:R-:W-:Y:S02]  /*0870*/  VIADD R8, R7.reuse, 0x20 ;  /* 0x0000002007087836 */ /* 0x040fe40000000000 */
[CCC-:B------:R-:W-:Y:S01]  /*0880*/  FFMA.RM R6, R12.reuse, R10.reuse, R9.reuse ;  /* 0x0000000a0c067223 */ /* 0x1c0fe20000004009 */
[----:B------:R-:W-:Y:S02]  /*0890*/  ISETP.NE.AND P2, PT, R7, RZ, PT ;  /* 0x000000ff0700720c */ /* 0x000fe40003f45270 */
[----:B------:R-:W-:Y:S01]  /*08a0*/  LOP3.LUT R5, R3, 0x7fffff, RZ, 0xc0, !PT ;  /* 0x007fffff03057812 */ /* 0x000fe200078ec0ff */
[----:B------:R-:W-:Y:S01]  /*08b0*/  FFMA.RP R3, R12, R10, R9 ;  /* 0x0000000a0c037223 */ /* 0x000fe20000008009 */
[----:B------:R-:W-:Y:S01]  /*08c0*/  ISETP.NE.AND P1, PT, R7, RZ, PT ;  /* 0x000000ff0700720c */ /* 0x000fe20003f25270 */
[----:B------:R-:W-:Y:S01]  /*08d0*/  IMAD.MOV R7, RZ, RZ, -R7 ;  /* 0x000000ffff077224 */ /* 0x000fe200078e0a07 */
[----:B------:R-:W-:-:S02]  /*08e0*/  LOP3.LUT R5, R5, 0x800000, RZ, 0xfc, !PT ;  /* 0x0080000005057812 */ /* 0x000fc400078efcff */
[----:B------:R-:W-:Y:S02]  /*08f0*/  FSETP.NEU.FTZ.AND P0, PT, R3, R6, PT ;  /* 0x000000060300720b */ /* 0x000fe40003f1d000 */
[----:B------:R-:W-:Y:S02]  /*0900*/  SHF.L.U32 R8, R5, R8, RZ ;  /* 0x0000000805087219 */ /* 0x000fe400000006ff */
[----:B------:R-:W-:Y:S02]  /*0910*/  SEL R6, R7, RZ, P2 ;  /* 0x000000ff07067207 */ /* 0x000fe40001000000 */
[----:B------:R-:W-:Y:S02]  /*0920*/  ISETP.NE.AND P1, PT, R8, RZ, P1 ;  /* 0x000000ff0800720c */ /* 0x000fe40000f25270 */
[----:B------:R-:W-:Y:S02]  /*0930*/  SHF.R.U32.HI R6, RZ, R6, R5 ;  /* 0x00000006ff067219 */ /* 0x000fe40000011605 */
[----:B------:R-:W-:-:S02]  /*0940*/  PLOP3.LUT P0, PT, P0, P1, PT, 0xf8, 0x8f ;  /* 0x00000000008f781c */ /* 0x000fc40000703f70 */
[----:B------:R-:W-:Y:S02]  /*0950*/  SHF.R.U32.HI R8, RZ, 0x1, R6 ;  /* 0x00000001ff087819 */ /* 0x000fe40000011606 */
[----:B------:R-:W-:-:S04]  /*0960*/  SEL R3, RZ, 0x1, !P0 ;  /* 0x00000001ff037807 */ /* 0x000fc80004000000 */
[----:B------:R-:W-:-:S04]  /*0970*/  LOP3.LUT R3, R3, 0x1, R8, 0xf8, !PT ;  /* 0x0000000103037812 */ /* 0x000fc800078ef808 */
[----:B------:R-:W-:-:S05]  /*0980*/  LOP3.LUT R3, R3, R6, RZ, 0xc0, !PT ;  /* 0x0000000603037212 */ /* 0x000fca00078ec0ff */
[----:B------:R-:W-:-:S05]  /*0990*/  IMAD.IADD R3, R8, 0x1, R3 ;  /* 0x0000000108037824 */ /* 0x000fca00078e0203 */
[----:B------:R-:W-:Y:S01]  /*09a0*/  LOP3.LUT R0, R3, R0, RZ, 0xfc, !PT ;  /* 0x0000000003007212 */ /* 0x000fe200078efcff */
[----:B------:R-:W-:Y:S06]  /*09b0*/  BRA `(.L_x_23) ;  /* 0x0000000000107947 */ /* 0x000fec0003800000 */
.L_x_22:
[----:B------:R-:W-:-:S04]  /*09c0*/  LOP3.LUT R0, R0, 0x80000000, RZ, 0xc0, !PT ;  /* 0x8000000000007812 */ /* 0x000fc800078ec0ff */
[----:B------:R-:W-:Y:S01]  /*09d0*/  LOP3.LUT R0, R0, 0x7f800000, RZ, 0xfc, !PT ;  /* 0x7f80000000007812 */ /* 0x000fe200078efcff */
[----:B------:R-:W-:Y:S06]  /*09e0*/  BRA `(.L_x_23) ;  /* 0x0000000000047947 */ /* 0x000fec0003800000 */
.L_x_21:
[----:B------:R-:W-:-:S07]  /*09f0*/  IMAD R0, R6, 0x800000, R0 ;  /* 0x0080000006007824 */ /* 0x000fce00078e0200 */
.L_x_23:
[----:B------:R-:W-:Y:S05]  /*0a00*/  BSYNC.RECONVERGENT B2 ;  /* 0x0000000000027941 */ /* 0x000fea0003800200 */
.L_x_20:
[----:B------:R-:W-:Y:S05]  /*0a10*/  BRA `(.L_x_24) ;  /* 0x0000000000207947 */ /* 0x000fea0003800000 */
.L_x_19:
[----:B------:R-:W-:-:S04]  /*0a20*/  LOP3.LUT R0, R8, 0x80000000, R5, 0x48, !PT ;  /* 0x8000000008007812 */ /* 0x000fc800078e4805 */
[----:B------:R-:W-:Y:S01]  /*0a30*/  LOP3.LUT R0, R0, 0x7f800000, RZ, 0xfc, !PT ;  /* 0x7f80000000007812 */ /* 0x000fe200078efcff */
[----:B------:R-:W-:Y:S06]  /*0a40*/  BRA `(.L_x_24) ;  /* 0x0000000000147947 */ /* 0x000fec0003800000 */
.L_x_18:
[----:B------:R-:W-:Y:S01]  /*0a50*/  LOP3.LUT R0, R8, 0x80000000, R5, 0x48, !PT ;  /* 0x8000000008007812 */ /* 0x000fe200078e4805 */
[----:B------:R-:W-:Y:S06]  /*0a60*/  BRA `(.L_x_24) ;  /* 0x00000000000c7947 */ /* 0x000fec0003800000 */
.L_x_17:
[----:B------:R-:W0:Y:S01]  /*0a70*/  MUFU.RSQ R0, -QNAN ;  /* 0xffc0000000007908 */ /* 0x000e220000001400 */
[----:B------:R-:W-:Y:S05]  /*0a80*/  BRA `(.L_x_24) ;  /* 0x0000000000047947 */ /* 0x000fea0003800000 */
.L_x_16:
[----:B------:R-:W-:-:S07]  /*0a90*/  FADD.FTZ R0, R0, R3 ;  /* 0x0000000300007221 */ /* 0x000fce0000010000 */
.L_x_24:
[----:B------:R-:W-:Y:S05]  /*0aa0*/  BSYNC.RECONVERGENT B1 ;  /* 0x0000000000017941 */ /* 0x000fea0003800200 */
.L_x_14:
[----:B------:R-:W-:-:S04]  /*0ab0*/  IMAD.MOV.U32 R5, RZ, RZ, 0x0 ;  /* 0x00000000ff057424 */ /* 0x000fc800078e00ff */
[----:B0-----:R-:W-:Y:S05]  /*0ac0*/  RET.REL.NODEC R4 `(_Z17derivative_kernelPKfPfif) ;  /* 0xfffffff4044c7950 */ /* 0x001fea0003c3ffff */
.L_x_25:
        /* <DEDUP_REMOVED lines=11> */
.L_x_26:


//--------------------- .nv.global.init           --------------------------
	.section	.nv.global.init,"aw",@progbits
	.align	4
.nv.global.init:
	.type		mrg32k3aM1SubSeq,@object
	.size		mrg32k3aM1SubSeq,(mrg32k3aM2SubSeq - mrg32k3aM1SubSeq)
mrg32k3aM1SubSeq:
        /*0000*/ 	.byte	0x0b, 0xcc, 0xee, 0x04, 0x73, 0x29, 0x8b, 0x6f, 0xf6, 0x53, 0x03, 0xf6, 0x23, 0xf6, 0xea, 0xda
        /* <DEDUP_REMOVED lines=125> */
	.type		mrg32k3aM2SubSeq,@object
	.size		mrg32k3aM2SubSeq,(mrg32k3aM1 - mrg32k3aM2SubSeq)
mrg32k3aM2SubSeq:
        /* <DEDUP_REMOVED lines=126> */
	.type		mrg32k3aM1,@object
	.size		mrg32k3aM1,(mrg32k3aM1Seq - mrg32k3aM1)
mrg32k3aM1:
        /* <DEDUP_REMOVED lines=144> */
	.type		mrg32k3aM1Seq,@object
	.size		mrg32k3aM1Seq,(mrg32k3aM2 - mrg32k3aM1Seq)
mrg32k3aM1Seq:
        /* <DEDUP_REMOVED lines=144> */
	.type		mrg32k3aM2,@object
	.size		mrg32k3aM2,(mrg32k3aM2Seq - mrg32k3aM2)
mrg32k3aM2:
        /* <DEDUP_REMOVED lines=144> */
	.type		mrg32k3aM2Seq,@object
	.size		mrg32k3aM2Seq,(precalc_xorwow_matrix - mrg32k3aM2Seq)
mrg32k3aM2Seq:
        /* <DEDUP_REMOVED lines=144> */
	.type		precalc_xorwow_matrix,@object
	.size		precalc_xorwow_matrix,(precalc_xorwow_offset_matrix - precalc_xorwow_matrix)
precalc_xorwow_matrix:
        /* <DEDUP_REMOVED lines=6400> */
	.type		precalc_xorwow_offset_matrix,@object
	.size		precalc_xorwow_offset_matrix,(.L_1 - precalc_xorwow_offset_matrix)
precalc_xorwow_offset_matrix:
        /* <DEDUP_REMOVED lines=6400> */
.L_1:


//--------------------- .nv.shared._Z18count_zeros_kernelPKfiPi --------------------------
	.section	.nv.shared._Z18count_zeros_kernelPKfiPi,"aw",@nobits
	.sectionflags	@""
	.align	4
.nv.shared._Z18count_zeros_kernelPKfiPi:
	.zero		2048


//--------------------- .nv.shared.reserved.0     --------------------------
	.section	.nv.shared.reserved.0,"aw",@nobits
	.weak		__nv_reservedSMEM_offset_0_alias
	.size		__nv_reservedSMEM_offset_0_alias, 0, 64
	.other		__nv_reservedSMEM_offset_0_alias,@"STO_CUDA_RESERVED_SHARED STV_DEFAULT"
__nv_reservedSMEM_offset_0_alias:
	.zero		0
	.zero		64


//--------------------- .nv.constant0._Z18count_zeros_kernelPKfiPi --------------------------
	.section	.nv.constant0._Z18count_zeros_kernelPKfiPi,"a",@progbits
	.sectionflags	@""
	.align	4
.nv.constant0._Z18count_zeros_kernelPKfiPi:
	.zero		920


//--------------------- .nv.constant0._Z13update_kernelPfPKfS1_iff --------------------------
	.section	.nv.constant0._Z13update_kernelPfPKfS1_iff,"a",@progbits
	.sectionflags	@""
	.align	4
.nv.constant0._Z13update_kernelPfPKfS1_iff:
	.zero		932


//--------------------- .nv.constant0._Z11flux_kernelPKfPfii --------------------------
	.section	.nv.constant0._Z11flux_kernelPKfPfii,"a",@progbits
	.sectionflags	@""
	.align	4
.nv.constant0._Z11flux_kernelPKfPfii:
	.zero		920


//--------------------- .nv.constant0._Z17derivative_kernelPKfPfif --------------------------
	.section	.nv.constant0._Z17derivative_kernelPKfPfif,"a",@progbits
	.sectionflags	@""
	.align	4
.nv.constant0._Z17derivative_kernelPKfPfif:
	.zero		920


//--------------------- SYMBOLS --------------------------

	.type		.nv.reservedSmem.offset0,@object
	.size		.nv.reservedSmem.offset0,0x4
	.type		.nv.reservedSmem.cap,@object
	.size		.nv.reservedSmem.cap,0x4
